//
// Generated by NVIDIA NVVM Compiler
//
// Compiler Build ID: CL-36424714
// Cuda compilation tools, release 13.0, V13.0.88
// Based on NVVM 20.0.0
//

.version 9.0
.target sm_100
.address_size 64

	// .globl	_Z18gpu_tfm_linear_arbPfS_iiPKfS1_PKiS3_S1_S1_iiiiS1_

.visible .entry _Z18gpu_tfm_linear_arbPfS_iiPKfS1_PKiS3_S1_S1_iiiiS1_(
	.param .u64 .ptr .align 1 _Z18gpu_tfm_linear_arbPfS_iiPKfS1_PKiS3_S1_S1_iiiiS1__param_0,
	.param .u64 .ptr .align 1 _Z18gpu_tfm_linear_arbPfS_iiPKfS1_PKiS3_S1_S1_iiiiS1__param_1,
	.param .u32 _Z18gpu_tfm_linear_arbPfS_iiPKfS1_PKiS3_S1_S1_iiiiS1__param_2,
	.param .u32 _Z18gpu_tfm_linear_arbPfS_iiPKfS1_PKiS3_S1_S1_iiiiS1__param_3,
	.param .u64 .ptr .align 1 _Z18gpu_tfm_linear_arbPfS_iiPKfS1_PKiS3_S1_S1_iiiiS1__param_4,
	.param .u64 .ptr .align 1 _Z18gpu_tfm_linear_arbPfS_iiPKfS1_PKiS3_S1_S1_iiiiS1__param_5,
	.param .u64 .ptr .align 1 _Z18gpu_tfm_linear_arbPfS_iiPKfS1_PKiS3_S1_S1_iiiiS1__param_6,
	.param .u64 .ptr .align 1 _Z18gpu_tfm_linear_arbPfS_iiPKfS1_PKiS3_S1_S1_iiiiS1__param_7,
	.param .u64 .ptr .align 1 _Z18gpu_tfm_linear_arbPfS_iiPKfS1_PKiS3_S1_S1_iiiiS1__param_8,
	.param .u64 .ptr .align 1 _Z18gpu_tfm_linear_arbPfS_iiPKfS1_PKiS3_S1_S1_iiiiS1__param_9,
	.param .u32 _Z18gpu_tfm_linear_arbPfS_iiPKfS1_PKiS3_S1_S1_iiiiS1__param_10,
	.param .u32 _Z18gpu_tfm_linear_arbPfS_iiPKfS1_PKiS3_S1_S1_iiiiS1__param_11,
	.param .u32 _Z18gpu_tfm_linear_arbPfS_iiPKfS1_PKiS3_S1_S1_iiiiS1__param_12,
	.param .u32 _Z18gpu_tfm_linear_arbPfS_iiPKfS1_PKiS3_S1_S1_iiiiS1__param_13,
	.param .u64 .ptr .align 1 _Z18gpu_tfm_linear_arbPfS_iiPKfS1_PKiS3_S1_S1_iiiiS1__param_14
)
{
	.reg .pred 	%p<13>;
	.reg .b32 	%r<56>;
	.reg .b32 	%f<132>;
	.reg .b64 	%rd<72>;

	ld.param.u32 	%r10, [_Z18gpu_tfm_linear_arbPfS_iiPKfS1_PKiS3_S1_S1_iiiiS1__param_2];
	ld.param.u32 	%r11, [_Z18gpu_tfm_linear_arbPfS_iiPKfS1_PKiS3_S1_S1_iiiiS1__param_3];
	ld.param.u64 	%rd18, [_Z18gpu_tfm_linear_arbPfS_iiPKfS1_PKiS3_S1_S1_iiiiS1__param_4];
	ld.param.u64 	%rd19, [_Z18gpu_tfm_linear_arbPfS_iiPKfS1_PKiS3_S1_S1_iiiiS1__param_5];
	ld.param.u64 	%rd17, [_Z18gpu_tfm_linear_arbPfS_iiPKfS1_PKiS3_S1_S1_iiiiS1__param_6];
	ld.param.u64 	%rd20, [_Z18gpu_tfm_linear_arbPfS_iiPKfS1_PKiS3_S1_S1_iiiiS1__param_7];
	ld.param.u64 	%rd21, [_Z18gpu_tfm_linear_arbPfS_iiPKfS1_PKiS3_S1_S1_iiiiS1__param_8];
	ld.param.u64 	%rd22, [_Z18gpu_tfm_linear_arbPfS_iiPKfS1_PKiS3_S1_S1_iiiiS1__param_9];
	ld.param.u32 	%r15, [_Z18gpu_tfm_linear_arbPfS_iiPKfS1_PKiS3_S1_S1_iiiiS1__param_10];
	ld.param.u64 	%rd23, [_Z18gpu_tfm_linear_arbPfS_iiPKfS1_PKiS3_S1_S1_iiiiS1__param_14];
	cvta.to.global.u64 	%rd1, %rd19;
	cvta.to.global.u64 	%rd2, %rd18;
	cvta.to.global.u64 	%rd3, %rd23;
	cvta.to.global.u64 	%rd4, %rd21;
	cvta.to.global.u64 	%rd5, %rd20;
	cvta.to.global.u64 	%rd6, %rd17;
	cvta.to.global.u64 	%rd7, %rd22;
	mov.u32 	%r16, %ctaid.x;
	mov.u32 	%r17, %ntid.x;
	mov.u32 	%r18, %tid.x;
	mad.lo.s32 	%r1, %r16, %r17, %r18;
	setp.ge.s32 	%p1, %r1, %r15;
	@%p1 bra 	$L__BB0_17;
	ld.global.f32 	%f36, [%rd7+4];
	ld.global.f32 	%f1, [%rd7];
	sub.f32 	%f2, %f36, %f1;
	setp.lt.s32 	%p2, %r11, 1;
	mov.f32 	%f124, 0f00000000;
	mov.f32 	%f125, %f124;
	@%p2 bra 	$L__BB0_16;
	ld.param.u32 	%r52, [_Z18gpu_tfm_linear_arbPfS_iiPKfS1_PKiS3_S1_S1_iiiiS1__param_13];
	ld.param.u32 	%r51, [_Z18gpu_tfm_linear_arbPfS_iiPKfS1_PKiS3_S1_S1_iiiiS1__param_12];
	ld.param.u32 	%r50, [_Z18gpu_tfm_linear_arbPfS_iiPKfS1_PKiS3_S1_S1_iiiiS1__param_11];
	mul.lo.s32 	%r20, %r51, %r50;
	mul.lo.s32 	%r2, %r20, %r52;
	mul.wide.s32 	%rd24, %r10, 4;
	add.s64 	%rd8, %rd7, %rd24;
	setp.eq.s32 	%p3, %r11, 1;
	mov.f32 	%f125, 0f00000000;
	mov.b32 	%r55, 0;
	mov.f32 	%f124, %f125;
	@%p3 bra 	$L__BB0_11;
	and.b32  	%r22, %r11, 2147483646;
	neg.s32 	%r54, %r22;
	add.s64 	%rd71, %rd5, 4;
	add.s64 	%rd70, %rd6, 4;
	mov.f32 	%f125, 0f00000000;
	mov.b32 	%r53, 0;
$L__BB0_4:
	ld.global.u32 	%r23, [%rd70+-4];
	add.s32 	%r24, %r23, -1;
	ld.global.u32 	%r25, [%rd71+-4];
	add.s32 	%r26, %r25, -1;
	mad.lo.s32 	%r27, %r2, %r24, %r1;
	mad.lo.s32 	%r28, %r2, %r26, %r1;
	mul.wide.s32 	%rd25, %r27, 4;
	add.s64 	%rd26, %rd4, %rd25;
	ld.global.f32 	%f41, [%rd26];
	mul.wide.s32 	%rd27, %r28, 4;
	add.s64 	%rd28, %rd4, %rd27;
	ld.global.f32 	%f42, [%rd28];
	add.f32 	%f5, %f41, %f42;
	add.s64 	%rd29, %rd3, %rd25;
	ld.global.f32 	%f43, [%rd29];
	add.s64 	%rd30, %rd3, %rd27;
	ld.global.f32 	%f44, [%rd30];
	mul.f32 	%f6, %f43, %f44;
	setp.lt.f32 	%p4, %f5, %f1;
	mov.f32 	%f120, 0f00000000;
	mov.f32 	%f121, 0f00000000;
	@%p4 bra 	$L__BB0_7;
	ld.global.f32 	%f46, [%rd8+-4];
	setp.gt.f32 	%p5, %f5, %f46;
	@%p5 bra 	$L__BB0_7;
	sub.f32 	%f47, %f5, %f1;
	div.rn.f32 	%f48, %f47, %f2;
	cvt.rmi.f32.f32 	%f49, %f48;
	cvt.rzi.s32.f32 	%r29, %f49;
	add.s32 	%r30, %r29, %r53;
	mul.wide.s32 	%rd31, %r30, 4;
	add.s64 	%rd32, %rd2, %rd31;
	ld.global.f32 	%f50, [%rd32];
	add.s64 	%rd33, %rd1, %rd31;
	ld.global.f32 	%f51, [%rd33];
	ld.global.f32 	%f52, [%rd32+4];
	ld.global.f32 	%f53, [%rd33+4];
	sub.f32 	%f54, %f52, %f50;
	sub.f32 	%f55, %f53, %f51;
	mul.wide.s32 	%rd34, %r29, 4;
	add.s64 	%rd35, %rd7, %rd34;
	ld.global.f32 	%f56, [%rd35];
	sub.f32 	%f57, %f5, %f56;
	mul.f32 	%f58, %f54, %f57;
	div.rn.f32 	%f59, %f58, %f2;
	add.f32 	%f60, %f50, %f59;
	mul.f32 	%f120, %f6, %f60;
	mul.f32 	%f61, %f55, %f57;
	div.rn.f32 	%f62, %f61, %f2;
	add.f32 	%f63, %f51, %f62;
	mul.f32 	%f121, %f6, %f63;
$L__BB0_7:
	add.f32 	%f11, %f124, %f120;
	add.f32 	%f12, %f125, %f121;
	ld.global.u32 	%r31, [%rd70];
	add.s32 	%r32, %r31, -1;
	ld.global.u32 	%r33, [%rd71];
	add.s32 	%r34, %r33, -1;
	mad.lo.s32 	%r35, %r2, %r32, %r1;
	mad.lo.s32 	%r36, %r2, %r34, %r1;
	mul.wide.s32 	%rd36, %r35, 4;
	add.s64 	%rd37, %rd4, %rd36;
	ld.global.f32 	%f65, [%rd37];
	mul.wide.s32 	%rd38, %r36, 4;
	add.s64 	%rd39, %rd4, %rd38;
	ld.global.f32 	%f66, [%rd39];
	add.f32 	%f13, %f65, %f66;
	add.s64 	%rd40, %rd3, %rd36;
	ld.global.f32 	%f67, [%rd40];
	add.s64 	%rd41, %rd3, %rd38;
	ld.global.f32 	%f68, [%rd41];
	mul.f32 	%f14, %f67, %f68;
	setp.lt.f32 	%p6, %f13, %f1;
	mov.f32 	%f122, 0f00000000;
	mov.f32 	%f123, 0f00000000;
	@%p6 bra 	$L__BB0_10;
	ld.global.f32 	%f70, [%rd8+-4];
	setp.gt.f32 	%p7, %f13, %f70;
	@%p7 bra 	$L__BB0_10;
	sub.f32 	%f71, %f13, %f1;
	div.rn.f32 	%f72, %f71, %f2;
	cvt.rmi.f32.f32 	%f73, %f72;
	cvt.rzi.s32.f32 	%r37, %f73;
	add.s32 	%r38, %r10, %r37;
	add.s32 	%r39, %r38, %r53;
	mul.wide.s32 	%rd42, %r39, 4;
	add.s64 	%rd43, %rd2, %rd42;
	ld.global.f32 	%f74, [%rd43];
	add.s64 	%rd44, %rd1, %rd42;
	ld.global.f32 	%f75, [%rd44];
	ld.global.f32 	%f76, [%rd43+4];
	ld.global.f32 	%f77, [%rd44+4];
	sub.f32 	%f78, %f76, %f74;
	sub.f32 	%f79, %f77, %f75;
	mul.wide.s32 	%rd45, %r37, 4;
	add.s64 	%rd46, %rd7, %rd45;
	ld.global.f32 	%f80, [%rd46];
	sub.f32 	%f81, %f13, %f80;
	mul.f32 	%f82, %f78, %f81;
	div.rn.f32 	%f83, %f82, %f2;
	add.f32 	%f84, %f74, %f83;
	mul.f32 	%f122, %f14, %f84;
	mul.f32 	%f85, %f79, %f81;
	div.rn.f32 	%f86, %f85, %f2;
	add.f32 	%f87, %f75, %f86;
	mul.f32 	%f123, %f14, %f87;
$L__BB0_10:
	and.b32  	%r55, %r11, 2147483646;
	add.f32 	%f124, %f11, %f122;
	add.f32 	%f125, %f12, %f123;
	add.s32 	%r54, %r54, 2;
	shl.b32 	%r40, %r10, 1;
	add.s32 	%r53, %r53, %r40;
	add.s64 	%rd71, %rd71, 8;
	add.s64 	%rd70, %rd70, 8;
	setp.ne.s32 	%p8, %r54, 0;
	@%p8 bra 	$L__BB0_4;
$L__BB0_11:
	and.b32  	%r41, %r11, 1;
	setp.eq.b32 	%p9, %r41, 1;
	not.pred 	%p10, %p9;
	mov.f32 	%f128, 0f00000000;
	mov.f32 	%f129, 0f00000000;
	@%p10 bra 	$L__BB0_16;
	ld.param.u64 	%rd69, [_Z18gpu_tfm_linear_arbPfS_iiPKfS1_PKiS3_S1_S1_iiiiS1__param_6];
	cvta.to.global.u64 	%rd47, %rd69;
	mul.wide.u32 	%rd48, %r55, 4;
	add.s64 	%rd49, %rd47, %rd48;
	ld.global.u32 	%r42, [%rd49];
	add.s32 	%r43, %r42, -1;
	add.s64 	%rd50, %rd5, %rd48;
	ld.global.u32 	%r44, [%rd50];
	add.s32 	%r45, %r44, -1;
	mad.lo.s32 	%r46, %r2, %r43, %r1;
	mad.lo.s32 	%r47, %r2, %r45, %r1;
	mul.wide.s32 	%rd51, %r46, 4;
	add.s64 	%rd52, %rd4, %rd51;
	ld.global.f32 	%f89, [%rd52];
	mul.wide.s32 	%rd53, %r47, 4;
	add.s64 	%rd54, %rd4, %rd53;
	ld.global.f32 	%f90, [%rd54];
	add.f32 	%f25, %f89, %f90;
	add.s64 	%rd55, %rd3, %rd51;
	ld.global.f32 	%f91, [%rd55];
	add.s64 	%rd56, %rd3, %rd53;
	ld.global.f32 	%f92, [%rd56];
	mul.f32 	%f26, %f91, %f92;
	setp.lt.f32 	%p11, %f25, %f1;
	@%p11 bra 	$L__BB0_15;
	ld.global.f32 	%f94, [%rd8+-4];
	setp.gt.f32 	%p12, %f25, %f94;
	@%p12 bra 	$L__BB0_15;
	sub.f32 	%f95, %f25, %f1;
	div.rn.f32 	%f96, %f95, %f2;
	cvt.rmi.f32.f32 	%f97, %f96;
	cvt.rzi.s32.f32 	%r48, %f97;
	mad.lo.s32 	%r49, %r55, %r10, %r48;
	mul.wide.s32 	%rd57, %r49, 4;
	add.s64 	%rd58, %rd2, %rd57;
	ld.global.f32 	%f98, [%rd58];
	add.s64 	%rd59, %rd1, %rd57;
	ld.global.f32 	%f99, [%rd59];
	ld.global.f32 	%f100, [%rd58+4];
	ld.global.f32 	%f101, [%rd59+4];
	sub.f32 	%f102, %f100, %f98;
	sub.f32 	%f103, %f101, %f99;
	mul.wide.s32 	%rd60, %r48, 4;
	add.s64 	%rd61, %rd7, %rd60;
	ld.global.f32 	%f104, [%rd61];
	sub.f32 	%f105, %f25, %f104;
	mul.f32 	%f106, %f102, %f105;
	div.rn.f32 	%f107, %f106, %f2;
	add.f32 	%f108, %f98, %f107;
	mul.f32 	%f128, %f26, %f108;
	mul.f32 	%f109, %f103, %f105;
	div.rn.f32 	%f110, %f109, %f2;
	add.f32 	%f111, %f99, %f110;
	mul.f32 	%f129, %f26, %f111;
$L__BB0_15:
	add.f32 	%f124, %f124, %f128;
	add.f32 	%f125, %f125, %f129;
$L__BB0_16:
	ld.param.u64 	%rd68, [_Z18gpu_tfm_linear_arbPfS_iiPKfS1_PKiS3_S1_S1_iiiiS1__param_1];
	ld.param.u64 	%rd67, [_Z18gpu_tfm_linear_arbPfS_iiPKfS1_PKiS3_S1_S1_iiiiS1__param_0];
	cvta.to.global.u64 	%rd62, %rd67;
	mul.wide.s32 	%rd63, %r1, 4;
	add.s64 	%rd64, %rd62, %rd63;
	st.global.f32 	[%rd64], %f124;
	cvta.to.global.u64 	%rd65, %rd68;
	add.s64 	%rd66, %rd65, %rd63;
	st.global.f32 	[%rd66], %f125;
$L__BB0_17:
	ret;

}


// ===== COMPILED SASS (sm_100) =====

	.target	sm_100

	.elftype	@"ET_EXEC"


//--------------------- .note.nv.tkinfo           --------------------------
	.section	.note.nv.tkinfo,"",@"SHT_NOTE"
	.sectionflags	@"SHF_NOTE_NV_TKINFO"
	.tkinfo
        /*0018*/ 	.word	0x00000002
        /*0030*/ 	.string	""
        /*0030*/ 	.string	"ptxas"
        /*0030*/ 	.string	"Cuda compilation tools, release 13.0, V13.0.88"
        /*0030*/ 	.string	"Build cuda_13.0.r13.0/compiler.36424714_0"
        /*0030*/ 	.string	"-arch sm_100 -m 64 "



//--------------------- .note.nv.cuinfo           --------------------------
	.section	.note.nv.cuinfo,"",@"SHT_NOTE"
	.sectionflags	@"SHF_NOTE_NV_CUINFO"
        /*0018*/ 	.short	0x0002
        /*001a*/ 	.short	0x0064
        /*001c*/ 	.short	0x0082
	.zero		2


//--------------------- .nv.info                  --------------------------
	.section	.nv.info,"",@"SHT_CUDA_INFO"
	.align	4


	//----- nvinfo : EIATTR_REGCOUNT
	.align		4
        /*0000*/ 	.byte	0x04, 0x2f
        /*0002*/ 	.short	(.L_1 - .L_0)
	.align		4
.L_0:
        /*0004*/ 	.word	index@(_Z18gpu_tfm_linear_arbPfS_iiPKfS1_PKiS3_S1_S1_iiiiS1_)
        /*0008*/ 	.word	0x00000027


	//----- nvinfo : EIATTR_FRAME_SIZE
	.align		4
.L_1:
        /*000c*/ 	.byte	0x04, 0x11
        /*000e*/ 	.short	(.L_3 - .L_2)
	.align		4
.L_2:
        /*0010*/ 	.word	index@($__internal_0_$__cuda_sm3x_div_rn_noftz_f32_slowpath)
        /*0014*/ 	.word	0x00000000


	//----- nvinfo : EIATTR_FRAME_SIZE
	.align		4
.L_3:
        /*0018*/ 	.byte	0x04, 0x11
        /*001a*/ 	.short	(.L_5 - .L_4)
	.align		4
.L_4:
        /*001c*/ 	.word	index@(_Z18gpu_tfm_linear_arbPfS_iiPKfS1_PKiS3_S1_S1_iiiiS1_)
        /*0020*/ 	.word	0x00000000


	//----- nvinfo : EIATTR_MIN_STACK_SIZE
	.align		4
.L_5:
        /*0024*/ 	.byte	0x04, 0x12
        /*0026*/ 	.short	(.L_7 - .L_6)
	.align		4
.L_6:
        /*0028*/ 	.word	index@(_Z18gpu_tfm_linear_arbPfS_iiPKfS1_PKiS3_S1_S1_iiiiS1_)
        /*002c*/ 	.word	0x00000000
.L_7:


//--------------------- .nv.compat                --------------------------
	.section	.nv.compat,"",@"SHT_CUDA_COMPAT_INFO"
	.align	4
        /*0000*/ 	.byte	0x02, 0x09, 0x00, 0x00, 0x02, 0x02, 0x01, 0x00, 0x02, 0x05, 0x05, 0x00, 0x03, 0x07, 0x01, 0x01
        /*0010*/ 	.byte	0x02, 0x03, 0x00, 0x00, 0x02, 0x06, 0x01, 0x00, 0x04, 0x0b, 0x08, 0x00, 0x01, 0x00, 0x00, 0x00
        /*0020*/ 	.byte	0x00, 0x00, 0x00, 0x00


//--------------------- .nv.info._Z18gpu_tfm_linear_arbPfS_iiPKfS1_PKiS3_S1_S1_iiiiS1_ --------------------------
	.section	.nv.info._Z18gpu_tfm_linear_arbPfS_iiPKfS1_PKiS3_S1_S1_iiiiS1_,"",@"SHT_CUDA_INFO"
	.sectionflags	@""
	.align	4


	//----- nvinfo : EIATTR_CUDA_API_VERSION
	.align		4
        /*0000*/ 	.byte	0x04, 0x37
        /*0002*/ 	.short	(.L_9 - .L_8)
.L_8:
        /*0004*/ 	.word	0x00000082


	//----- nvinfo : EIATTR_KPARAM_INFO
	.align		4
.L_9:
        /*0008*/ 	.byte	0x04, 0x17
        /*000a*/ 	.short	(.L_11 - .L_10)
.L_10:
        /*000c*/ 	.word	0x00000000
        /*0010*/ 	.short	0x000e
        /*0012*/ 	.short	0x0058
        /*0014*/ 	.byte	0x00, 0xf5, 0x21, 0x00


	//----- nvinfo : EIATTR_KPARAM_INFO
	.align		4
.L_11:
        /*0018*/ 	.byte	0x04, 0x17
        /*001a*/ 	.short	(.L_13 - .L_12)
.L_12:
        /*001c*/ 	.word	0x00000000
        /*0020*/ 	.short	0x000d
        /*0022*/ 	.short	0x0054
        /*0024*/ 	.byte	0x00, 0xf0, 0x11, 0x00


	//----- nvinfo : EIATTR_KPARAM_INFO
	.align		4
.L_13:
        /*0028*/ 	.byte	0x04, 0x17
        /*002a*/ 	.short	(.L_15 - .L_14)
.L_14:
        /*002c*/ 	.word	0x00000000
        /*0030*/ 	.short	0x000c
        /*0032*/ 	.short	0x0050
        /*0034*/ 	.byte	0x00, 0xf0, 0x11, 0x00


	//----- nvinfo : EIATTR_KPARAM_INFO
	.align		4
.L_15:
        /*0038*/ 	.byte	0x04, 0x17
        /*003a*/ 	.short	(.L_17 - .L_16)
.L_16:
        /*003c*/ 	.word	0x00000000
        /*0040*/ 	.short	0x000b
        /*0042*/ 	.short	0x004c
        /*0044*/ 	.byte	0x00, 0xf0, 0x11, 0x00


	//----- nvinfo : EIATTR_KPARAM_INFO
	.align		4
.L_17:
        /*0048*/ 	.byte	0x04, 0x17
        /*004a*/ 	.short	(.L_19 - .L_18)
.L_18:
        /*004c*/ 	.word	0x00000000
        /*0050*/ 	.short	0x000a
        /*0052*/ 	.short	0x0048
        /*0054*/ 	.byte	0x00, 0xf0, 0x11, 0x00


	//----- nvinfo : EIATTR_KPARAM_INFO
	.align		4
.L_19:
        /*0058*/ 	.byte	0x04, 0x17
        /*005a*/ 	.short	(.L_21 - .L_20)
.L_20:
        /*005c*/ 	.word	0x00000000
        /*0060*/ 	.short	0x0009
        /*0062*/ 	.short	0x0040
        /*0064*/ 	.byte	0x00, 0xf5, 0x21, 0x00


	//----- nvinfo : EIATTR_KPARAM_INFO
	.align		4
.L_21:
        /*0068*/ 	.byte	0x04, 0x17
        /*006a*/ 	.short	(.L_23 - .L_22)
.L_22:
        /*006c*/ 	.word	0x00000000
        /*0070*/ 	.short	0x0008
        /*0072*/ 	.short	0x0038
        /*0074*/ 	.byte	0x00, 0xf5, 0x21, 0x00


	//----- nvinfo : EIATTR_KPARAM_INFO
	.align		4
.L_23:
        /*0078*/ 	.byte	0x04, 0x17
        /*007a*/ 	.short	(.L_25 - .L_24)
.L_24:
        /*007c*/ 	.word	0x00000000
        /*0080*/ 	.short	0x0007
        /*0082*/ 	.short	0x0030
        /*0084*/ 	.byte	0x00, 0xf5, 0x21, 0x00


	//----- nvinfo : EIATTR_KPARAM_INFO
	.align		4
.L_25:
        /*0088*/ 	.byte	0x04, 0x17
        /*008a*/ 	.short	(.L_27 - .L_26)
.L_26:
        /*008c*/ 	.word	0x00000000
        /*0090*/ 	.short	0x0006
        /*0092*/ 	.short	0x0028
        /*0094*/ 	.byte	0x00, 0xf5, 0x21, 0x00


	//----- nvinfo : EIATTR_KPARAM_INFO
	.align		4
.L_27:
        /*0098*/ 	.byte	0x04, 0x17
        /*009a*/ 	.short	(.L_29 - .L_28)
.L_28:
        /*009c*/ 	.word	0x00000000
        /*00a0*/ 	.short	0x0005
        /*00a2*/ 	.short	0x0020
        /*00a4*/ 	.byte	0x00, 0xf5, 0x21, 0x00


	//----- nvinfo : EIATTR_KPARAM_INFO
	.align		4
.L_29:
        /*00a8*/ 	.byte	0x04, 0x17
        /*00aa*/ 	.short	(.L_31 - .L_30)
.L_30:
        /*00ac*/ 	.word	0x00000000
        /*00b0*/ 	.short	0x0004
        /*00b2*/ 	.short	0x0018
        /*00b4*/ 	.byte	0x00, 0xf5, 0x21, 0x00


	//----- nvinfo : EIATTR_KPARAM_INFO
	.align		4
.L_31:
        /*00b8*/ 	.byte	0x04, 0x17
        /*00ba*/ 	.short	(.L_33 - .L_32)
.L_32:
        /*00bc*/ 	.word	0x00000000
        /*00c0*/ 	.short	0x0003
        /*00c2*/ 	.short	0x0014
        /*00c4*/ 	.byte	0x00, 0xf0, 0x11, 0x00


	//----- nvinfo : EIATTR_KPARAM_INFO
	.align		4
.L_33:
        /*00c8*/ 	.byte	0x04, 0x17
        /*00ca*/ 	.short	(.L_35 - .L_34)
.L_34:
        /*00cc*/ 	.word	0x00000000
        /*00d0*/ 	.short	0x0002
        /*00d2*/ 	.short	0x0010
        /*00d4*/ 	.byte	0x00, 0xf0, 0x11, 0x00


	//----- nvinfo : EIATTR_KPARAM_INFO
	.align		4
.L_35:
        /*00d8*/ 	.byte	0x04, 0x17
        /*00da*/ 	.short	(.L_37 - .L_36)
.L_36:
        /*00dc*/ 	.word	0x00000000
        /*00e0*/ 	.short	0x0001
        /*00e2*/ 	.short	0x0008
        /*00e4*/ 	.byte	0x00, 0xf5, 0x21, 0x00


	//----- nvinfo : EIATTR_KPARAM_INFO
	.align		4
.L_37:
        /*00e8*/ 	.byte	0x04, 0x17
        /*00ea*/ 	.short	(.L_39 - .L_38)
.L_38:
        /*00ec*/ 	.word	0x00000000
        /*00f0*/ 	.short	0x0000
        /*00f2*/ 	.short	0x0000
        /*00f4*/ 	.byte	0x00, 0xf5, 0x21, 0x00


	//----- nvinfo : EIATTR_SPARSE_MMA_MASK
	.align		4
.L_39:
        /*00f8*/ 	.byte	0x03, 0x50
        /*00fa*/ 	.short	0x0000


	//----- nvinfo : EIATTR_MAXREG_COUNT
	.align		4
        /*00fc*/ 	.byte	0x03, 0x1b
        /*00fe*/ 	.short	0x00ff


	//----- nvinfo : EIATTR_MERCURY_ISA_VERSION
	.align		4
        /*0100*/ 	.byte	0x03, 0x5f
        /*0102*/ 	.short	0x0101


	//----- nvinfo : EIATTR_VRC_CTA_INIT_COUNT
	.align		4
        /*0104*/ 	.byte	0x02, 0x4a
	.zero		1
	.zero		1


	//----- nvinfo : EIATTR_EXIT_INSTR_OFFSETS
	.align		4
        /*0108*/ 	.byte	0x04, 0x1c
        /*010a*/ 	.short	(.L_41 - .L_40)


	//   ....[0]....
.L_40:
        /*010c*/ 	.word	0x00000070


	//   ....[1]....
        /*0110*/ 	.word	0x000014f0


	//----- nvinfo : EIATTR_CRS_STACK_SIZE
	.align		4
.L_41:
        /*0114*/ 	.byte	0x04, 0x1e
        /*0116*/ 	.short	(.L_43 - .L_42)
.L_42:
        /*0118*/ 	.word	0x00000000


	//----- nvinfo : EIATTR_CBANK_PARAM_SIZE
	.align		4
.L_43:
        /*011c*/ 	.byte	0x03, 0x19
        /*011e*/ 	.short	0x0060


	//----- nvinfo : EIATTR_PARAM_CBANK
	.align		4
        /*0120*/ 	.byte	0x04, 0x0a
        /*0122*/ 	.short	(.L_45 - .L_44)
	.align		4
.L_44:
        /*0124*/ 	.word	index@(.nv.constant0._Z18gpu_tfm_linear_arbPfS_iiPKfS1_PKiS3_S1_S1_iiiiS1_)
        /*0128*/ 	.short	0x0380
        /*012a*/ 	.short	0x0060


	//----- nvinfo : EIATTR_SW_WAR
	.align		4
.L_45:
        /*012c*/ 	.byte	0x04, 0x36
        /*012e*/ 	.short	(.L_47 - .L_46)
.L_46:
        /*0130*/ 	.word	0x00000008
.L_47:


//--------------------- .nv.callgraph             --------------------------
	.section	.nv.callgraph,"",@"SHT_CUDA_CALLGRAPH"
	.align	4
	.sectionentsize	8
	.align		4
        /*0000*/ 	.word	0x00000000
	.align		4
        /*0004*/ 	.word	0xffffffff
	.align		4
        /*0008*/ 	.word	0x00000000
	.align		4
        /*000c*/ 	.word	0xfffffffe
	.align		4
        /*0010*/ 	.word	0x00000000
	.align		4
        /*0014*/ 	.word	0xfffffffd
	.align		4
        /*0018*/ 	.word	0x00000000
	.align		4
        /*001c*/ 	.word	0xfffffffc


//--------------------- .text._Z18gpu_tfm_linear_arbPfS_iiPKfS1_PKiS3_S1_S1_iiiiS1_ --------------------------
	.section	.text._Z18gpu_tfm_linear_arbPfS_iiPKfS1_PKiS3_S1_S1_iiiiS1_,"ax",@progbits
	.align	128
        .global         _Z18gpu_tfm_linear_arbPfS_iiPKfS1_PKiS3_S1_S1_iiiiS1_
        .type           _Z18gpu_tfm_linear_arbPfS_iiPKfS1_PKiS3_S1_S1_iiiiS1_,@function
        .size           _Z18gpu_tfm_linear_arbPfS_iiPKfS1_PKiS3_S1_S1_iiiiS1_,(.L_x_39 - _Z18gpu_tfm_linear_arbPfS_iiPKfS1_PKiS3_S1_S1_iiiiS1_)
        .other          _Z18gpu_tfm_linear_arbPfS_iiPKfS1_PKiS3_S1_S1_iiiiS1_,@"STO_CUDA_ENTRY STV_DEFAULT"
_Z18gpu_tfm_linear_arbPfS_iiPKfS1_PKiS3_S1_S1_iiiiS1_:
.text._Z18gpu_tfm_linear_arbPfS_iiPKfS1_PKiS3_S1_S1_iiiiS1_:
[----:B------:R-:W-:Y:S01]  /*0000*/  LDC R1, c[0x0][0x37c] ;  /* 0x0000df00ff017b82 */ /* 0x000fe20000000800 */
[----:B------:R-:W0:Y:S07]  /*0010*/  S2R R0, SR_TID.X ;  /* 0x0000000000007919 */ /* 0x000e2e0000002100 */
[----:B------:R-:W0:Y:S01]  /*0020*/  S2UR UR4, SR_CTAID.X ;  /* 0x00000000000479c3 */ /* 0x000e220000002500 */
[----:B------:R-:W1:Y:S07]  /*0030*/  LDCU UR5, c[0x0][0x3c8] ;  /* 0x00007900ff0577ac */ /* 0x000e6e0008000800 */
[----:B------:R-:W0:Y:S02]  /*0040*/  LDC R11, c[0x0][0x360] ;  /* 0x0000d800ff0b7b82 */ /* 0x000e240000000800 */
[----:B0-----:R-:W-:-:S05]  /*0050*/  IMAD R11, R11, UR4, R0 ;  /* 0x000000040b0b7c24 */ /* 0x001fca000f8e0200 */
[----:B-1----:R-:W-:-:S13]  /*0060*/  ISETP.GE.AND P0, PT, R11, UR5, PT ;  /* 0x000000050b007c0c */ /* 0x002fda000bf06270 */
[----:B------:R-:W-:Y:S05]  /*0070*/  @P0 EXIT ;  /* 0x000000000000094d */ /* 0x000fea0003800000 */
[----:B------:R-:W0:Y:S01]  /*0080*/  LDCU UR6, c[0x0][0x394] ;  /* 0x00007280ff0677ac */ /* 0x000e220008000800 */
[----:B------:R-:W-:Y:S01]  /*0090*/  HFMA2 R8, -RZ, RZ, 0, 0 ;  /* 0x00000000ff087431 */ /* 0x000fe200000001ff */
[----:B------:R-:W-:Y:S01]  /*00a0*/  MOV R7, RZ ;  /* 0x000000ff00077202 */ /* 0x000fe20000000f00 */
[----:B------:R-:W1:Y:S01]  /*00b0*/  LDCU.64 UR14, c[0x0][0x358] ;  /* 0x00006b00ff0e77ac */ /* 0x000e620008000a00 */
[----:B0-----:R-:W-:-:S09]  /*00c0*/  UISETP.GE.AND UP0, UPT, UR6, 0x1, UPT ;  /* 0x000000010600788c */ /* 0x001fd2000bf06270 */
[----:B-1----:R-:W-:Y:S05]  /*00d0*/  BRA.U !UP0, `(.L_x_0) ;  /* 0x0000001108ec7547 */ /* 0x002fea000b800000 */
[----:B------:R-:W0:Y:S01]  /*00e0*/  LDC.64 R2, c[0x0][0x3c0] ;  /* 0x0000f000ff027b82 */ /* 0x000e220000000a00 */
[----:B------:R-:W1:Y:S01]  /*00f0*/  LDCU UR7, c[0x0][0x3cc] ;  /* 0x00007980ff0777ac */ /* 0x000e620008000800 */
[----:B------:R-:W1:Y:S06]  /*0100*/  LDCU.64 UR4, c[0x0][0x3d0] ;  /* 0x00007a00ff0477ac */ /* 0x000e6c0008000a00 */
[----:B------:R-:W2:Y:S08]  /*0110*/  LDC R5, c[0x0][0x390] ;  /* 0x0000e400ff057b82 */ /* 0x000eb00000000800 */
[----:B------:R-:W2:Y:S01]  /*0120*/  LDC.64 R12, c[0x0][0x3c0] ;  /* 0x0000f000ff0c7b82 */ /* 0x000ea20000000a00 */
[----:B0-----:R-:W3:Y:S04]  /*0130*/  LDG.E R9, desc[UR14][R2.64+0x4] ;  /* 0x0000040e02097981 */ /* 0x001ee8000c1e1900 */
[----:B------:R-:W3:Y:S01]  /*0140*/  LDG.E R10, desc[UR14][R2.64] ;  /* 0x0000000e020a7981 */ /* 0x000ee2000c1e1900 */
[----:B------:R-:W-:Y:S01]  /*0150*/  UISETP.NE.AND UP0, UPT, UR6, 0x1, UPT ;  /* 0x000000010600788c */ /* 0x000fe2000bf05270 */
[----:B------:R-:W-:Y:S01]  /*0160*/  CS2R R6, SRZ ;  /* 0x0000000000067805 */ /* 0x000fe2000001ff00 */
[----:B-1----:R-:W-:Y:S01]  /*0170*/  UIMAD UR4, UR4, UR7, URZ ;  /* 0x00000007040472a4 */ /* 0x002fe2000f8e02ff */
[----:B------:R-:W-:-:S03]  /*0180*/  MOV R8, RZ ;  /* 0x000000ff00087202 */ /* 0x000fc60000000f00 */
[----:B------:R-:W-:Y:S01]  /*0190*/  UIMAD UR5, UR4, UR5, URZ ;  /* 0x00000005040572a4 */ /* 0x000fe2000f8e02ff */
[----:B--2---:R-:W-:-:S04]  /*01a0*/  IMAD.WIDE R12, R5, 0x4, R12 ;  /* 0x00000004050c7825 */ /* 0x004fc800078e020c */
[----:B---3--:R-:W-:Y:S01]  /*01b0*/  FADD R9, R9, -R10 ;  /* 0x8000000a09097221 */ /* 0x008fe20000000000 */
[----:B------:R-:W-:Y:S06]  /*01c0*/  BRA.U !UP0, `(.L_x_1) ;  /* 0x0000000d082c7547 */ /* 0x000fec000b800000 */
[----:B------:R-:W0:Y:S01]  /*01d0*/  LDCU.64 UR10, c[0x0][0x3b0] ;  /* 0x00007600ff0a77ac */ /* 0x000e220008000a00 */
[----:B------:R-:W1:Y:S01]  /*01e0*/  LDC.64 R14, c[0x0][0x3c0] ;  /* 0x0000f000ff0e7b82 */ /* 0x000e620000000a00 */
[----:B------:R-:W-:Y:S01]  /*01f0*/  HFMA2 R7, -RZ, RZ, 0, 0 ;  /* 0x00000000ff077431 */ /* 0x000fe200000001ff */
[----:B------:R-:W2:Y:S01]  /*0200*/  LDCU.64 UR12, c[0x0][0x3a8] ;  /* 0x00007500ff0c77ac */ /* 0x000ea20008000a00 */
[----:B------:R-:W-:-:S05]  /*0210*/  ULOP3.LUT UR4, UR6, 0x7ffffffe, URZ, 0xc0, !UPT ;  /* 0x7ffffffe06047892 */ /* 0x000fca000f8ec0ff */
[----:B------:R-:W3:Y:S01]  /*0220*/  LDC.64 R16, c[0x0][0x3d8] ;  /* 0x0000f600ff107b82 */ /* 0x000ee20000000a00 */
[----:B------:R-:W4:Y:S01]  /*0230*/  LDCU.64 UR16, c[0x0][0x390] ;  /* 0x00007200ff1077ac */ /* 0x000f220008000a00 */
[----:B------:R-:W-:-:S06]  /*0240*/  UIADD3 UR6, UPT, UPT, -UR4, URZ, URZ ;  /* 0x000000ff04067290 */ /* 0x000fcc000fffe1ff */
[----:B------:R-:W1:Y:S01]  /*0250*/  LDC.64 R18, c[0x0][0x398] ;  /* 0x0000e600ff127b82 */ /* 0x000e620000000a00 */
[----:B0-----:R-:W-:Y:S01]  /*0260*/  UIADD3 UR9, UP0, UPT, UR10, 0x4, URZ ;  /* 0x000000040a097890 */ /* 0x001fe2000ff1e0ff */
[----:B------:R-:W-:Y:S01]  /*0270*/  UMOV UR4, URZ ;  /* 0x000000ff00047c82 */ /* 0x000fe20008000000 */
[----:B--2---:R-:W-:Y:S02]  /*0280*/  UIADD3 UR7, UP1, UPT, UR12, 0x4, URZ ;  /* 0x000000040c077890 */ /* 0x004fe4000ff3e0ff */
[----:B------:R-:W-:-:S03]  /*0290*/  UIADD3.X UR10, UPT, UPT, URZ, UR11, URZ, UP0, !UPT ;  /* 0x0000000bff0a7290 */ /* 0x000fc600087fe4ff */
[----:B------:R-:W0:Y:S01]  /*02a0*/  LDC.64 R20, c[0x0][0x3a0] ;  /* 0x0000e800ff147b82 */ /* 0x000e220000000a00 */
[----:B------:R-:W-:Y:S01]  /*02b0*/  UIADD3.X UR8, UPT, UPT, URZ, UR13, URZ, UP1, !UPT ;  /* 0x0000000dff087290 */ /* 0x000fe20008ffe4ff */
[----:B------:R-:W-:Y:S02]  /*02c0*/  MOV R22, UR9 ;  /* 0x0000000900167c02 */ /* 0x000fe40008000f00 */
[----:B------:R-:W-:Y:S02]  /*02d0*/  MOV R24, UR7 ;  /* 0x0000000700187c02 */ /* 0x000fe40008000f00 */
[----:B------:R-:W-:Y:S02]  /*02e0*/  MOV R23, UR10 ;  /* 0x0000000a00177c02 */ /* 0x000fe40008000f00 */
[----:B----4-:R-:W-:-:S07]  /*02f0*/  MOV R25, UR8 ;  /* 0x0000000800197c02 */ /* 0x010fce0008000f00 */
.L_x_18:
[----:B------:R-:W2:Y:S01]  /*0300*/  LDG.E R0, desc[UR14][R24.64+-0x4] ;  /* 0xfffffc0e18007981 */ /* 0x000ea2000c1e1900 */
[----:B------:R-:W4:Y:S03]  /*0310*/  LDC.64 R2, c[0x0][0x3b8] ;  /* 0x0000ee00ff027b82 */ /* 0x000f260000000a00 */
[----:B------:R-:W5:Y:S01]  /*0320*/  LDG.E R4, desc[UR14][R22.64+-0x4] ;  /* 0xfffffc0e16047981 */ /* 0x000f62000c1e1900 */
[----:B--2---:R-:W-:Y:S02]  /*0330*/  IADD3 R0, PT, PT, R0, -0x1, RZ ;  /* 0xffffffff00007810 */ /* 0x004fe40007ffe0ff */
[----:B-----5:R-:W-:-:S03]  /*0340*/  IADD3 R4, PT, PT, R4, -0x1, RZ ;  /* 0xffffffff04047810 */ /* 0x020fc60007ffe0ff */
[--C-:B------:R-:W-:Y:S02]  /*0350*/  IMAD R27, R0, UR5, R11.reuse ;  /* 0x00000005001b7c24 */ /* 0x100fe4000f8e020b */
[----:B------:R-:W-:Y:S02]  /*0360*/  IMAD R33, R4, UR5, R11 ;  /* 0x0000000504217c24 */ /* 0x000fe4000f8e020b */
[----:B----4-:R-:W-:-:S04]  /*0370*/  IMAD.WIDE R4, R27, 0x4, R2 ;  /* 0x000000041b047825 */ /* 0x010fc800078e0202 */
[----:B------:R-:W-:Y:S02]  /*0380*/  IMAD.WIDE R2, R33, 0x4, R2 ;  /* 0x0000000421027825 */ /* 0x000fe400078e0202 */
[----:B------:R-:W2:Y:S04]  /*0390*/  LDG.E R4, desc[UR14][R4.64] ;  /* 0x0000000e04047981 */ /* 0x000ea8000c1e1900 */
[----:B------:R-:W2:Y:S01]  /*03a0*/  LDG.E R3, desc[UR14][R2.64] ;  /* 0x0000000e02037981 */ /* 0x000ea2000c1e1900 */
[----:B---3--:R-:W-:-:S04]  /*03b0*/  IMAD.WIDE R26, R27, 0x4, R16 ;  /* 0x000000041b1a7825 */ /* 0x008fc800078e0210 */
[----:B------:R-:W-:Y:S02]  /*03c0*/  IMAD.WIDE R32, R33, 0x4, R16 ;  /* 0x0000000421207825 */ /* 0x000fe400078e0210 */
[----:B------:R-:W3:Y:S04]  /*03d0*/  LDG.E R26, desc[UR14][R26.64] ;  /* 0x0000000e1a1a7981 */ /* 0x000ee8000c1e1900 */
[----:B------:R-:W3:Y:S01]  /*03e0*/  LDG.E R33, desc[UR14][R32.64] ;  /* 0x0000000e20217981 */ /* 0x000ee2000c1e1900 */
[----:B------:R-:W-:Y:S01]  /*03f0*/  BSSY.RECONVERGENT B2, `(.L_x_2) ;  /* 0x0000044000027945 */ /* 0x000fe20003800200 */
[----:B------:R-:W-:Y:S02]  /*0400*/  MOV R35, RZ ;  /* 0x000000ff00237202 */ /* 0x000fe40000000f00 */
[----:B------:R-:W-:Y:S01]  /*0410*/  MOV R0, RZ ;  /* 0x000000ff00007202 */ /* 0x000fe20000000f00 */
[----:B--2---:R-:W-:-:S05]  /*0420*/  FADD R29, R4, R3 ;  /* 0x00000003041d7221 */ /* 0x004fca0000000000 */
[----:B------:R-:W-:Y:S01]  /*0430*/  FSETP.GEU.AND P0, PT, R29, R10, PT ;  /* 0x0000000a1d00720b */ /* 0x000fe20003f0e000 */
[----:B---3--:R-:W-:-:S12]  /*0440*/  FMUL R30, R26, R33 ;  /* 0x000000211a1e7220 */ /* 0x008fd80000400000 */
[----:B------:R-:W-:Y:S05]  /*0450*/  @!P0 BRA `(.L_x_3) ;  /* 0x0000000000f48947 */ /* 0x000fea0003800000 */
[----:B------:R-:W2:Y:S02]  /*0460*/  LDG.E R2, desc[UR14][R12.64+-0x4] ;  /* 0xfffffc0e0c027981 */ /* 0x000ea4000c1e1900 */
[----:B--2---:R-:W-:-:S13]  /*0470*/  FSETP.GT.AND P0, PT, R29, R2, PT ;  /* 0x000000021d00720b */ /* 0x004fda0003f04000 */
[----:B------:R-:W-:Y:S05]  /*0480*/  @P0 BRA `(.L_x_3) ;  /* 0x0000000000e80947 */ /* 0x000fea0003800000 */
[----:B------:R-:W2:Y:S01]  /*0490*/  MUFU.RCP R0, R9 ;  /* 0x0000000900007308 */ /* 0x000ea20000001000 */
[----:B------:R-:W-:Y:S01]  /*04a0*/  FADD R33, -R10, R29 ;  /* 0x0000001d0a217221 */ /* 0x000fe20000000100 */
[----:B------:R-:W-:Y:S06]  /*04b0*/  BSSY.RECONVERGENT B3, `(.L_x_4) ;  /* 0x000000a000037945 */ /* 0x000fec0003800200 */
[----:B------:R-:W3:Y:S01]  /*04c0*/  FCHK P0, R33, R9 ;  /* 0x0000000921007302 */ /* 0x000ee20000000000 */
[----:B--2---:R-:W-:-:S04]  /*04d0*/  FFMA R3, -R9, R0, 1 ;  /* 0x3f80000009037423 */ /* 0x004fc80000000100 */
[----:B------:R-:W-:-:S04]  /*04e0*/  FFMA R0, R0, R3, R0 ;  /* 0x0000000300007223 */ /* 0x000fc80000000000 */
[----:B------:R-:W-:-:S04]  /*04f0*/  FFMA R3, R33, R0, RZ ;  /* 0x0000000021037223 */ /* 0x000fc800000000ff */
[----:B------:R-:W-:-:S04]  /*0500*/  FFMA R2, -R9, R3, R33 ;  /* 0x0000000309027223 */ /* 0x000fc80000000121 */
[----:B------:R-:W-:Y:S01]  /*0510*/  FFMA R0, R0, R2, R3 ;  /* 0x0000000200007223 */ /* 0x000fe20000000003 */
[----:B---3--:R-:W-:Y:S06]  /*0520*/  @!P0 BRA `(.L_x_5) ;  /* 0x0000000000088947 */ /* 0x008fec0003800000 */
[----:B------:R-:W-:-:S07]  /*0530*/  MOV R26, 0x550 ;  /* 0x00000550001a7802 */ /* 0x000fce0000000f00 */
[----:B01----:R-:W-:Y:S05]  /*0540*/  CALL.REL.NOINC `($__internal_0_$__cuda_sm3x_div_rn_noftz_f32_slowpath) ;  /* 0x0000000c00ec7944 */ /* 0x003fea0003c00000 */
.L_x_5:
[----:B------:R-:W-:Y:S05]  /*0550*/  BSYNC.RECONVERGENT B3 ;  /* 0x0000000000037941 */ /* 0x000fea0003800200 */
.L_x_4:
[----:B------:R-:W2:Y:S02]  /*0560*/  F2I.FLOOR.NTZ R33, R0 ;  /* 0x0000000000217305 */ /* 0x000ea40000207100 */
[C---:B--2---:R-:W-:Y:S01]  /*0570*/  IADD3 R27, PT, PT, R33.reuse, UR4, RZ ;  /* 0x00000004211b7c10 */ /* 0x044fe2000fffe0ff */
[----:B-1----:R-:W-:-:S04]  /*0580*/  IMAD.WIDE R32, R33, 0x4, R14 ;  /* 0x0000000421207825 */ /* 0x002fc800078e020e */
[C---:B------:R-:W-:Y:S01]  /*0590*/  IMAD.WIDE R2, R27.reuse, 0x4, R18 ;  /* 0x000000041b027825 */ /* 0x040fe200078e0212 */
[----:B------:R-:W2:Y:S04]  /*05a0*/  LDG.E R6, desc[UR14][R32.64] ;  /* 0x0000000e20067981 */ /* 0x000ea8000c1e1900 */
[----:B------:R-:W3:Y:S04]  /*05b0*/  LDG.E R4, desc[UR14][R2.64] ;  /* 0x0000000e02047981 */ /* 0x000ee8000c1e1900 */
[----:B------:R-:W3:Y:S01]  /*05c0*/  LDG.E R31, desc[UR14][R2.64+0x4] ;  /* 0x0000040e021f7981 */ /* 0x000ee2000c1e1900 */
[----:B0-----:R-:W-:-:S05]  /*05d0*/  IMAD.WIDE R26, R27, 0x4, R20 ;  /* 0x000000041b1a7825 */ /* 0x001fca00078e0214 */
[----:B------:R-:W4:Y:S04]  /*05e0*/  LDG.E R5, desc[UR14][R26.64] ;  /* 0x0000000e1a057981 */ /* 0x000f28000c1e1900 */
[----:B------:R-:W4:Y:S01]  /*05f0*/  LDG.E R28, desc[UR14][R26.64+0x4] ;  /* 0x0000040e1a1c7981 */ /* 0x000f22000c1e1900 */
[----:B------:R-:W0:Y:S01]  /*0600*/  MUFU.RCP R36, R9 ;  /* 0x0000000900247308 */ /* 0x000e220000001000 */
[----:B------:R-:W-:Y:S01]  /*0610*/  BSSY.RECONVERGENT B3, `(.L_x_6) ;  /* 0x0000010000037945 */ /* 0x000fe20003800200 */
[----:B--2---:R-:W-:Y:S01]  /*0620*/  FADD R6, R29, -R6 ;  /* 0x800000061d067221 */ /* 0x004fe20000000000 */
[----:B0-----:R-:W-:-:S04]  /*0630*/  FFMA R29, -R9, R36, 1 ;  /* 0x3f800000091d7423 */ /* 0x001fc80000000124 */
[----:B------:R-:W-:Y:S01]  /*0640*/  FFMA R0, R36, R29, R36 ;  /* 0x0000001d24007223 */ /* 0x000fe20000000024 */
[----:B---3--:R-:W-:-:S04]  /*0650*/  FADD R31, -R4, R31 ;  /* 0x0000001f041f7221 */ /* 0x008fc80000000100 */
[----:B------:R-:W-:-:S04]  /*0660*/  FMUL R34, R31, R6 ;  /* 0x000000061f227220 */ /* 0x000fc80000400000 */
[----:B------:R-:W0:Y:S01]  /*0670*/  FCHK P0, R34, R9 ;  /* 0x0000000922007302 */ /* 0x000e220000000000 */
[----:B------:R-:W-:Y:S01]  /*0680*/  FFMA R2, R0, R34, RZ ;  /* 0x0000002200027223 */ /* 0x000fe200000000ff */
[----:B----4-:R-:W-:-:S03]  /*0690*/  FADD R29, -R5, R28 ;  /* 0x0000001c051d7221 */ /* 0x010fc60000000100 */
[----:B------:R-:W-:-:S04]  /*06a0*/  FFMA R3, -R9, R2, R34 ;  /* 0x0000000209037223 */ /* 0x000fc80000000122 */
[----:B------:R-:W-:Y:S01]  /*06b0*/  FFMA R3, R0, R3, R2 ;  /* 0x0000000300037223 */ /* 0x000fe20000000002 */
[----:B0-----:R-:W-:Y:S06]  /*06c0*/  @!P0 BRA `(.L_x_7) ;  /* 0x0000000000108947 */ /* 0x001fec0003800000 */
[----:B------:R-:W-:Y:S02]  /*06d0*/  MOV R33, R34 ;  /* 0x0000002200217202 */ /* 0x000fe40000000f00 */
[----:B------:R-:W-:-:S07]  /*06e0*/  MOV R26, 0x700 ;  /* 0x00000700001a7802 */ /* 0x000fce0000000f00 */
[----:B------:R-:W-:Y:S05]  /*06f0*/  CALL.REL.NOINC `($__internal_0_$__cuda_sm3x_div_rn_noftz_f32_slowpath) ;  /* 0x0000000c00807944 */ /* 0x000fea0003c00000 */
[----:B------:R-:W-:-:S07]  /*0700*/  MOV R3, R0 ;  /* 0x0000000000037202 */ /* 0x000fce0000000f00 */
.L_x_7:
[----:B------:R-:W-:Y:S05]  /*0710*/  BSYNC.RECONVERGENT B3 ;  /* 0x0000000000037941 */ /* 0x000fea0003800200 */
.L_x_6:
[----:B------:R-:W0:Y:S01]  /*0720*/  MUFU.RCP R0, R9 ;  /* 0x0000000900007308 */ /* 0x000e220000001000 */
[----:B------:R-:W-:Y:S01]  /*0730*/  FMUL R33, R29, R6 ;  /* 0x000000061d217220 */ /* 0x000fe20000400000 */
[----:B------:R-:W-:Y:S01]  /*0740*/  FADD R3, R4, R3 ;  /* 0x0000000304037221 */ /* 0x000fe20000000000 */
[----:B------:R-:W-:Y:S03]  /*0750*/  BSSY.RECONVERGENT B3, `(.L_x_8) ;  /* 0x000000b000037945 */ /* 0x000fe60003800200 */
[----:B------:R-:W-:Y:S02]  /*0760*/  FMUL R35, R30, R3 ;  /* 0x000000031e237220 */ /* 0x000fe40000400000 */
[----:B------:R-:W1:Y:S01]  /*0770*/  FCHK P0, R33, R9 ;  /* 0x0000000921007302 */ /* 0x000e620000000000 */
[----:B0-----:R-:W-:-:S04]  /*0780*/  FFMA R27, -R9, R0, 1 ;  /* 0x3f800000091b7423 */ /* 0x001fc80000000100 */
[----:B------:R-:W-:-:S04]  /*0790*/  FFMA R0, R0, R27, R0 ;  /* 0x0000001b00007223 */ /* 0x000fc80000000000 */
[----:B------:R-:W-:-:S04]  /*07a0*/  FFMA R27, R0, R33, RZ ;  /* 0x00000021001b7223 */ /* 0x000fc800000000ff */
[----:B------:R-:W-:-:S04]  /*07b0*/  FFMA R2, -R9, R27, R33 ;  /* 0x0000001b09027223 */ /* 0x000fc80000000121 */
[----:B------:R-:W-:Y:S01]  /*07c0*/  FFMA R0, R0, R2, R27 ;  /* 0x0000000200007223 */ /* 0x000fe2000000001b */
[----:B-1----:R-:W-:Y:S06]  /*07d0*/  @!P0 BRA `(.L_x_9) ;  /* 0x0000000000088947 */ /* 0x002fec0003800000 */
[----:B------:R-:W-:-:S07]  /*07e0*/  MOV R26, 0x800 ;  /* 0x00000800001a7802 */ /* 0x000fce0000000f00 */
[----:B------:R-:W-:Y:S05]  /*07f0*/  CALL.REL.NOINC `($__internal_0_$__cuda_sm3x_div_rn_noftz_f32_slowpath) ;  /* 0x0000000c00407944 */ /* 0x000fea0003c00000 */
.L_x_9:
[----:B------:R-:W-:Y:S05]  /*0800*/  BSYNC.RECONVERGENT B3 ;  /* 0x0000000000037941 */ /* 0x000fea0003800200 */
.L_x_8:
[----:B------:R-:W-:-:S04]  /*0810*/  FADD R5, R5, R0 ;  /* 0x0000000005057221 */ /* 0x000fc80000000000 */
[----:B------:R-:W-:-:S07]  /*0820*/  FMUL R0, R30, R5 ;  /* 0x000000051e007220 */ /* 0x000fce0000400000 */
.L_x_3:
[----:B------:R-:W-:Y:S05]  /*0830*/  BSYNC.RECONVERGENT B2 ;  /* 0x0000000000027941 */ /* 0x000fea0003800200 */
.L_x_2:
[----:B------:R-:W2:Y:S01]  /*0840*/  LDG.E R4, desc[UR14][R24.64] ;  /* 0x0000000e18047981 */ /* 0x000ea2000c1e1900 */
[----:B------:R-:W3:Y:S03]  /*0850*/  LDC.64 R2, c[0x0][0x3b8] ;  /* 0x0000ee00ff027b82 */ /* 0x000ee60000000a00 */
[----:B------:R-:W4:Y:S01]  /*0860*/  LDG.E R5, desc[UR14][R22.64] ;  /* 0x0000000e16057981 */ /* 0x000f22000c1e1900 */
[----:B--2---:R-:W-:Y:S02]  /*0870*/  IADD3 R4, PT, PT, R4, -0x1, RZ ;  /* 0xffffffff04047810 */ /* 0x004fe40007ffe0ff */
[----:B----4-:R-:W-:-:S03]  /*0880*/  IADD3 R6, PT, PT, R5, -0x1, RZ ;  /* 0xffffffff05067810 */ /* 0x010fc60007ffe0ff */
[--C-:B------:R-:W-:Y:S02]  /*0890*/  IMAD R27, R4, UR5, R11.reuse ;  /* 0x00000005041b7c24 */ /* 0x100fe4000f8e020b */
[----:B------:R-:W-:Y:S02]  /*08a0*/  IMAD R31, R6, UR5, R11 ;  /* 0x00000005061f7c24 */ /* 0x000fe4000f8e020b */
[----:B---3--:R-:W-:-:S04]  /*08b0*/  IMAD.WIDE R4, R27, 0x4, R2 ;  /* 0x000000041b047825 */ /* 0x008fc800078e0202 */
[C---:B------:R-:W-:Y:S02]  /*08c0*/  IMAD.WIDE R2, R31.reuse, 0x4, R2 ;  /* 0x000000041f027825 */ /* 0x040fe400078e0202 */
[----:B------:R2:W3:Y:S04]  /*08d0*/  LDG.E R4, desc[UR14][R4.64] ;  /* 0x0000000e04047981 */ /* 0x0004e8000c1e1900 */
[----:B------:R-:W3:Y:S01]  /*08e0*/  LDG.E R3, desc[UR14][R2.64] ;  /* 0x0000000e02037981 */ /* 0x000ee2000c1e1900 */
[----:B------:R-:W-:-:S04]  /*08f0*/  IMAD.WIDE R30, R31, 0x4, R16 ;  /* 0x000000041f1e7825 */ /* 0x000fc800078e0210 */
[----:B------:R-:W-:Y:S02]  /*0900*/  IMAD.WIDE R26, R27, 0x4, R16 ;  /* 0x000000041b1a7825 */ /* 0x000fe400078e0210 */
[----:B------:R-:W4:Y:S04]  /*0910*/  LDG.E R31, desc[UR14][R30.64] ;  /* 0x0000000e1e1f7981 */ /* 0x000f28000c1e1900 */
[----:B------:R-:W4:Y:S01]  /*0920*/  LDG.E R6, desc[UR14][R26.64] ;  /* 0x0000000e1a067981 */ /* 0x000f22000c1e1900 */
[----:B------:R-:W-:Y:S01]  /*0930*/  BSSY.RECONVERGENT B2, `(.L_x_10) ;  /* 0x0000047000027945 */ /* 0x000fe20003800200 */
[----:B--2---:R-:W-:Y:S02]  /*0940*/  HFMA2 R5, -RZ, RZ, 0, 0 ;  /* 0x00000000ff057431 */ /* 0x004fe400000001ff */
[----:B------:R-:W-:Y:S01]  /*0950*/  FADD R7, R0, R7 ;  /* 0x0000000700077221 */ /* 0x000fe20000000000 */
[----:B------:R-:W-:Y:S01]  /*0960*/  FADD R8, R35, R8 ;  /* 0x0000000823087221 */ /* 0x000fe20000000000 */
[----:B------:R-:W-:Y:S01]  /*0970*/  MOV R0, RZ ;  /* 0x000000ff00007202 */ /* 0x000fe20000000f00 */
[----:B---3--:R-:W-:-:S05]  /*0980*/  FADD R29, R4, R3 ;  /* 0x00000003041d7221 */ /* 0x008fca0000000000 */
[----:B------:R-:W-:Y:S01]  /*0990*/  FSETP.GEU.AND P0, PT, R29, R10, PT ;  /* 0x0000000a1d00720b */ /* 0x000fe20003f0e000 */
[----:B----4-:R-:W-:-:S12]  /*09a0*/  FMUL R6, R6, R31 ;  /* 0x0000001f06067220 */ /* 0x010fd80000400000 */
        /* <DEDUP_REMOVED lines=16> */
.L_x_13:
[----:B------:R-:W-:Y:S05]  /*0ab0*/  BSYNC.RECONVERGENT B3 ;  /* 0x0000000000037941 */ /* 0x000fea0003800200 */
.L_x_12:
[----:B------:R-:W2:Y:S01]  /*0ac0*/  LDC R2, c[0x0][0x390] ;  /* 0x0000e400ff027b82 */ /* 0x000ea20000000800 */
[----:B------:R-:W2:Y:S02]  /*0ad0*/  F2I.FLOOR.NTZ R33, R0 ;  /* 0x0000000000217305 */ /* 0x000ea40000207100 */
[----:B--2---:R-:W-:Y:S01]  /*0ae0*/  IADD3 R27, PT, PT, R2, UR4, R33 ;  /* 0x00000004021b7c10 */ /* 0x004fe2000fffe021 */
        /* <DEDUP_REMOVED lines=10> */
[----:B0-----:R-:W-:-:S04]  /*0b90*/  FFMA R35, -R9, R34, 1 ;  /* 0x3f80000009237423 */ /* 0x001fc80000000122 */
[----:B------:R-:W-:Y:S01]  /*0ba0*/  FFMA R0, R34, R35, R34 ;  /* 0x0000002322007223 */ /* 0x000fe20000000022 */
[----:B--2---:R-:W-:Y:S01]  /*0bb0*/  FADD R30, R29, -R30 ;  /* 0x8000001e1d1e7221 */ /* 0x004fe20000000000 */
        /* <DEDUP_REMOVED lines=12> */
.L_x_15:
[----:B------:R-:W-:Y:S05]  /*0c80*/  BSYNC.RECONVERGENT B3 ;  /* 0x0000000000037941 */ /* 0x000fea0003800200 */
.L_x_14:
        /* <DEDUP_REMOVED lines=14> */
.L_x_17:
[----:B------:R-:W-:Y:S05]  /*0d70*/  BSYNC.RECONVERGENT B3 ;  /* 0x0000000000037941 */ /* 0x000fea0003800200 */
.L_x_16:
[----:B------:R-:W-:-:S04]  /*0d80*/  FADD R3, R4, R0 ;  /* 0x0000000004037221 */ /* 0x000fc80000000000 */
[----:B------:R-:W-:-:S07]  /*0d90*/  FMUL R0, R6, R3 ;  /* 0x0000000306007220 */ /* 0x000fce0000400000 */
.L_x_11:
[----:B------:R-:W-:Y:S05]  /*0da0*/  BSYNC.RECONVERGENT B2 ;  /* 0x0000000000027941 */ /* 0x000fea0003800200 */
.L_x_10:
[----:B------:R-:W-:Y:S01]  /*0db0*/  UIADD3 UR6, UPT, UPT, UR6, 0x2, URZ ;  /* 0x0000000206067890 */ /* 0x000fe2000fffe0ff */
[----:B------:R-:W-:Y:S01]  /*0dc0*/  IADD3 R22, P0, PT, R22, 0x8, RZ ;  /* 0x0000000816167810 */ /* 0x000fe20007f1e0ff */
[----:B------:R-:W-:Y:S01]  /*0dd0*/  FADD R8, R8, R5 ;  /* 0x0000000508087221 */ /* 0x000fe20000000000 */
[----:B------:R-:W-:Y:S01]  /*0de0*/  IADD3 R24, P1, PT, R24, 0x8, RZ ;  /* 0x0000000818187810 */ /* 0x000fe20007f3e0ff */
[----:B------:R-:W-:Y:S01]  /*0df0*/  UISETP.NE.AND UP0, UPT, UR6, URZ, UPT ;  /* 0x000000ff0600728c */ /* 0x000fe2000bf05270 */
[----:B------:R-:W-:Y:S01]  /*0e00*/  FADD R7, R7, R0 ;  /* 0x0000000007077221 */ /* 0x000fe20000000000 */
[----:B------:R-:W-:Y:S01]  /*0e10*/  IADD3.X R23, PT, PT, RZ, R23, RZ, P0, !PT ;  /* 0x00000017ff177210 */ /* 0x000fe200007fe4ff */
[----:B------:R-:W-:Y:S01]  /*0e20*/  ULEA UR4, UR16, UR4, 0x1 ;  /* 0x0000000410047291 */ /* 0x000fe2000f8e08ff */
[----:B------:R-:W-:-:S05]  /*0e30*/  IADD3.X R25, PT, PT, RZ, R25, RZ, P1, !PT ;  /* 0x00000019ff197210 */ /* 0x000fca0000ffe4ff */
[----:B------:R-:W-:Y:S06]  /*0e40*/  BRA.U UP0, `(.L_x_18) ;  /* 0xfffffff5002c7547 */ /* 0x000fec000b83ffff */
[----:B------:R-:W-:Y:S02]  /*0e50*/  UMOV UR6, UR17 ;  /* 0x0000001100067c82 */ /* 0x000fe40008000000 */
[----:B------:R-:W-:-:S06]  /*0e60*/  ULOP3.LUT UR4, UR6, 0x7ffffffe, URZ, 0xc0, !UPT ;  /* 0x7ffffffe06047892 */ /* 0x000fcc000f8ec0ff */
[----:B------:R-:W-:-:S07]  /*0e70*/  MOV R6, UR4 ;  /* 0x0000000400067c02 */ /* 0x000fce0008000f00 */
.L_x_1:
[----:B------:R-:W-:-:S04]  /*0e80*/  ULOP3.LUT UR4, UR6, 0x1, URZ, 0xc0, !UPT ;  /* 0x0000000106047892 */ /* 0x000fc8000f8ec0ff */
[----:B------:R-:W-:-:S09]  /*0e90*/  UISETP.NE.U32.AND UP0, UPT, UR4, 0x1, UPT ;  /* 0x000000010400788c */ /* 0x000fd2000bf05070 */
[----:B------:R-:W-:Y:S05]  /*0ea0*/  BRA.U UP0, `(.L_x_0) ;  /* 0x0000000500787547 */ /* 0x000fea000b800000 */
[----:B------:R-:W2:Y:S08]  /*0eb0*/  LDC.64 R4, c[0x0][0x3a8] ;  /* 0x0000ea00ff047b82 */ /* 0x000eb00000000a00 */
[----:B-1----:R-:W1:Y:S08]  /*0ec0*/  LDC.64 R14, c[0x0][0x3b0] ;  /* 0x0000ec00ff0e7b82 */ /* 0x002e700000000a00 */
[----:B------:R-:W3:Y:S01]  /*0ed0*/  LDC.64 R18, c[0x0][0x3b8] ;  /* 0x0000ee00ff127b82 */ /* 0x000ee20000000a00 */
[----:B--2---:R-:W-:-:S07]  /*0ee0*/  IMAD.WIDE.U32 R4, R6, 0x4, R4 ;  /* 0x0000000406047825 */ /* 0x004fce00078e0004 */
[----:B------:R-:W2:Y:S01]  /*0ef0*/  LDC.64 R2, c[0x0][0x3d8] ;  /* 0x0000f600ff027b82 */ /* 0x000ea20000000a00 */
[----:B------:R-:W4:Y:S01]  /*0f00*/  LDG.E R4, desc[UR14][R4.64] ;  /* 0x0000000e04047981 */ /* 0x000f22000c1e1900 */
[----:B-1----:R-:W-:-:S06]  /*0f10*/  IMAD.WIDE.U32 R14, R6, 0x4, R14 ;  /* 0x00000004060e7825 */ /* 0x002fcc00078e000e */
[----:B------:R-:W5:Y:S01]  /*0f20*/  LDG.E R14, desc[UR14][R14.64] ;  /* 0x0000000e0e0e7981 */ /* 0x000f62000c1e1900 */
[----:B----4-:R-:W-:Y:S02]  /*0f30*/  IADD3 R0, PT, PT, R4, -0x1, RZ ;  /* 0xffffffff04007810 */ /* 0x010fe40007ffe0ff */
[----:B-----5:R-:W-:-:S03]  /*0f40*/  IADD3 R16, PT, PT, R14, -0x1, RZ ;  /* 0xffffffff0e107810 */ /* 0x020fc60007ffe0ff */
[--C-:B0-----:R-:W-:Y:S02]  /*0f50*/  IMAD R21, R0, UR5, R11.reuse ;  /* 0x0000000500157c24 */ /* 0x101fe4000f8e020b */
[----:B------:R-:W-:Y:S02]  /*0f60*/  IMAD R23, R16, UR5, R11 ;  /* 0x0000000510177c24 */ /* 0x000fe4000f8e020b */
[----:B---3--:R-:W-:-:S04]  /*0f70*/  IMAD.WIDE R16, R21, 0x4, R18 ;  /* 0x0000000415107825 */ /* 0x008fc800078e0212 */
[----:B------:R-:W-:Y:S02]  /*0f80*/  IMAD.WIDE R18, R23, 0x4, R18 ;  /* 0x0000000417127825 */ /* 0x000fe400078e0212 */
[----:B------:R-:W3:Y:S04]  /*0f90*/  LDG.E R16, desc[UR14][R16.64] ;  /* 0x0000000e10107981 */ /* 0x000ee8000c1e1900 */
[----:B------:R-:W3:Y:S01]  /*0fa0*/  LDG.E R5, desc[UR14][R18.64] ;  /* 0x0000000e12057981 */ /* 0x000ee2000c1e1900 */
[----:B--2---:R-:W-:-:S04]  /*0fb0*/  IMAD.WIDE R20, R21, 0x4, R2 ;  /* 0x0000000415147825 */ /* 0x004fc800078e0202 */
[----:B------:R-:W-:Y:S01]  /*0fc0*/  IMAD.WIDE R2, R23, 0x4, R2 ;  /* 0x0000000417027825 */ /* 0x000fe200078e0202 */
[----:B------:R-:W2:Y:S05]  /*0fd0*/  LDG.E R4, desc[UR14][R20.64] ;  /* 0x0000000e14047981 */ /* 0x000eaa000c1e1900 */
[----:B------:R-:W2:Y:S01]  /*0fe0*/  LDG.E R3, desc[UR14][R2.64] ;  /* 0x0000000e02037981 */ /* 0x000ea2000c1e1900 */
[----:B------:R-:W-:Y:S01]  /*0ff0*/  BSSY.RECONVERGENT B2, `(.L_x_19) ;  /* 0x0000047000027945 */ /* 0x000fe20003800200 */
[----:B------:R-:W-:Y:S01]  /*1000*/  HFMA2 R15, -RZ, RZ, 0, 0 ;  /* 0x00000000ff0f7431 */ /* 0x000fe200000001ff */
[----:B------:R-:W-:Y:S01]  /*1010*/  MOV R0, RZ ;  /* 0x000000ff00007202 */ /* 0x000fe20000000f00 */
[----:B---3--:R-:W-:-:S05]  /*1020*/  FADD R5, R16, R5 ;  /* 0x0000000510057221 */ /* 0x008fca0000000000 */
[----:B------:R-:W-:Y:S01]  /*1030*/  FSETP.GEU.AND P0, PT, R5, R10, PT ;  /* 0x0000000a0500720b */ /* 0x000fe20003f0e000 */
[----:B--2---:R-:W-:-:S12]  /*1040*/  FMUL R4, R4, R3 ;  /* 0x0000000304047220 */ /* 0x004fd80000400000 */
[----:B------:R-:W-:Y:S05]  /*1050*/  @!P0 BRA `(.L_x_20) ;  /* 0x0000000400008947 */ /* 0x000fea0003800000 */
[----:B------:R-:W2:Y:S02]  /*1060*/  LDG.E R12, desc[UR14][R12.64+-0x4] ;  /* 0xfffffc0e0c0c7981 */ /* 0x000ea4000c1e1900 */
[----:B--2---:R-:W-:-:S13]  /*1070*/  FSETP.GT.AND P0, PT, R5, R12, PT ;  /* 0x0000000c0500720b */ /* 0x004fda0003f04000 */
[----:B------:R-:W-:Y:S05]  /*1080*/  @P0 BRA `(.L_x_20) ;  /* 0x0000000000f40947 */ /* 0x000fea0003800000 */
[----:B------:R-:W0:Y:S01]  /*1090*/  MUFU.RCP R0, R9 ;  /* 0x0000000900007308 */ /* 0x000e220000001000 */
[----:B------:R-:W-:Y:S01]  /*10a0*/  FADD R33, -R10, R5 ;  /* 0x000000050a217221 */ /* 0x000fe20000000100 */
[----:B------:R-:W-:Y:S06]  /*10b0*/  BSSY.RECONVERGENT B3, `(.L_x_21) ;  /* 0x000000a000037945 */ /* 0x000fec0003800200 */
        /* <DEDUP_REMOVED lines=9> */
.L_x_22:
[----:B------:R-:W-:Y:S05]  /*1150*/  BSYNC.RECONVERGENT B3 ;  /* 0x0000000000037941 */ /* 0x000fea0003800200 */
.L_x_21:
[----:B------:R-:W0:Y:S01]  /*1160*/  LDC.64 R12, c[0x0][0x3c0] ;  /* 0x0000f000ff0c7b82 */ /* 0x000e220000000a00 */
[----:B------:R-:W1:Y:S01]  /*1170*/  LDCU UR4, c[0x0][0x390] ;  /* 0x00007200ff0477ac */ /* 0x000e620008000800 */
[----:B------:R-:W1:Y:S06]  /*1180*/  F2I.FLOOR.NTZ R17, R0 ;  /* 0x0000000000117305 */ /* 0x000e6c0000207100 */
[----:B------:R-:W2:Y:S08]  /*1190*/  LDC.64 R2, c[0x0][0x398] ;  /* 0x0000e600ff027b82 */ /* 0x000eb00000000a00 */
[----:B------:R-:W3:Y:S01]  /*11a0*/  LDC.64 R14, c[0x0][0x3a0] ;  /* 0x0000e800ff0e7b82 */ /* 0x000ee20000000a00 */
[----:B-1----:R-:W-:-:S02]  /*11b0*/  IMAD R19, R6, UR4, R17 ;  /* 0x0000000406137c24 */ /* 0x002fc4000f8e0211 */
[----:B0-----:R-:W-:-:S06]  /*11c0*/  IMAD.WIDE R12, R17, 0x4, R12 ;  /* 0x00000004110c7825 */ /* 0x001fcc00078e020c */
[----:B------:R-:W4:Y:S01]  /*11d0*/  LDG.E R12, desc[UR14][R12.64] ;  /* 0x0000000e0c0c7981 */ /* 0x000f22000c1e1900 */
[----:B--2---:R-:W-:-:S05]  /*11e0*/  IMAD.WIDE R2, R19, 0x4, R2 ;  /* 0x0000000413027825 */ /* 0x004fca00078e0202 */
[----:B------:R-:W2:Y:S04]  /*11f0*/  LDG.E R10, desc[UR14][R2.64] ;  /* 0x0000000e020a7981 */ /* 0x000ea8000c1e1900 */
[----:B------:R-:W2:Y:S01]  /*1200*/  LDG.E R17, desc[UR14][R2.64+0x4] ;  /* 0x0000040e02117981 */ /* 0x000ea2000c1e1900 */
[----:B---3--:R-:W-:-:S05]  /*1210*/  IMAD.WIDE R14, R19, 0x4, R14 ;  /* 0x00000004130e7825 */ /* 0x008fca00078e020e */
[----:B------:R-:W3:Y:S04]  /*1220*/  LDG.E R6, desc[UR14][R14.64] ;  /* 0x0000000e0e067981 */ /* 0x000ee8000c1e1900 */
[----:B------:R-:W3:Y:S01]  /*1230*/  LDG.E R19, desc[UR14][R14.64+0x4] ;  /* 0x0000040e0e137981 */ /* 0x000ee2000c1e1900 */
[----:B------:R-:W0:Y:S01]  /*1240*/  MUFU.RCP R16, R9 ;  /* 0x0000000900107308 */ /* 0x000e220000001000 */
[----:B------:R-:W-:Y:S01]  /*1250*/  BSSY.RECONVERGENT B3, `(.L_x_23) ;  /* 0x000000f000037945 */ /* 0x000fe20003800200 */
[----:B----4-:R-:W-:Y:S01]  /*1260*/  FADD R5, R5, -R12 ;  /* 0x8000000c05057221 */ /* 0x010fe20000000000 */
[----:B--2---:R-:W-:-:S04]  /*1270*/  FADD R0, -R10, R17 ;  /* 0x000000110a007221 */ /* 0x004fc80000000100 */
[----:B------:R-:W-:Y:S01]  /*1280*/  FMUL R33, R0, R5 ;  /* 0x0000000500217220 */ /* 0x000fe20000400000 */
[----:B0-----:R-:W-:-:S03]  /*1290*/  FFMA R17, -R9, R16, 1 ;  /* 0x3f80000009117423 */ /* 0x001fc60000000110 */
[----:B------:R-:W0:Y:S01]  /*12a0*/  FCHK P0, R33, R9 ;  /* 0x0000000921007302 */ /* 0x000e220000000000 */
[----:B------:R-:W-:-:S04]  /*12b0*/  FFMA R0, R16, R17, R16 ;  /* 0x0000001110007223 */ /* 0x000fc80000000010 */
[----:B------:R-:W-:-:S04]  /*12c0*/  FFMA R2, R0, R33, RZ ;  /* 0x0000002100027223 */ /* 0x000fc800000000ff */
[----:B------:R-:W-:Y:S01]  /*12d0*/  FFMA R3, -R9, R2, R33 ;  /* 0x0000000209037223 */ /* 0x000fe20000000121 */
[----:B---3--:R-:W-:-:S03]  /*12e0*/  FADD R12, -R6, R19 ;  /* 0x00000013060c7221 */ /* 0x008fc60000000100 */
[----:B------:R-:W-:Y:S01]  /*12f0*/  FFMA R3, R0, R3, R2 ;  /* 0x0000000300037223 */ /* 0x000fe20000000002 */
[----:B0-----:R-:W-:Y:S06]  /*1300*/  @!P0 BRA `(.L_x_24) ;  /* 0x00000000000c8947 */ /* 0x001fec0003800000 */
[----:B------:R-:W-:-:S07]  /*1310*/  MOV R26, 0x1330 ;  /* 0x00001330001a7802 */ /* 0x000fce0000000f00 */
[----:B------:R-:W-:Y:S05]  /*1320*/  CALL.REL.NOINC `($__internal_0_$__cuda_sm3x_div_rn_noftz_f32_slowpath) ;  /* 0x0000000000747944 */ /* 0x000fea0003c00000 */
[----:B------:R-:W-:-:S07]  /*1330*/  MOV R3, R0 ;  /* 0x0000000000037202 */ /* 0x000fce0000000f00 */
.L_x_24:
[----:B------:R-:W-:Y:S05]  /*1340*/  BSYNC.RECONVERGENT B3 ;  /* 0x0000000000037941 */ /* 0x000fea0003800200 */
.L_x_23:
        /* <DEDUP_REMOVED lines=14> */
.L_x_26:
[----:B------:R-:W-:Y:S05]  /*1430*/  BSYNC.RECONVERGENT B3 ;  /* 0x0000000000037941 */ /* 0x000fea0003800200 */
.L_x_25:
[----:B------:R-:W-:-:S04]  /*1440*/  FADD R3, R6, R0 ;  /* 0x0000000006037221 */ /* 0x000fc80000000000 */
[----:B------:R-:W-:-:S07]  /*1450*/  FMUL R0, R4, R3 ;  /* 0x0000000304007220 */ /* 0x000fce0000400000 */
.L_x_20:
[----:B------:R-:W-:Y:S05]  /*1460*/  BSYNC.RECONVERGENT B2 ;  /* 0x0000000000027941 */ /* 0x000fea0003800200 */
.L_x_19:
[----:B------:R-:W-:Y:S01]  /*1470*/  FADD R8, R8, R15 ;  /* 0x0000000f08087221 */ /* 0x000fe20000000000 */
[----:B------:R-:W-:-:S07]  /*1480*/  FADD R7, R7, R0 ;  /* 0x0000000007077221 */ /* 0x000fce0000000000 */
.L_x_0:
[----:B------:R-:W2:Y:S08]  /*1490*/  LDC.64 R2, c[0x0][0x380] ;  /* 0x0000e000ff027b82 */ /* 0x000eb00000000a00 */
[----:B------:R-:W3:Y:S01]  /*14a0*/  LDC.64 R4, c[0x0][0x388] ;  /* 0x0000e200ff047b82 */ /* 0x000ee20000000a00 */
[----:B--2---:R-:W-:-:S05]  /*14b0*/  IMAD.WIDE R2, R11, 0x4, R2 ;  /* 0x000000040b027825 */ /* 0x004fca00078e0202 */
[----:B------:R-:W-:Y:S01]  /*14c0*/  STG.E desc[UR14][R2.64], R8 ;  /* 0x0000000802007986 */ /* 0x000fe2000c10190e */
[----:B---3--:R-:W-:-:S05]  /*14d0*/  IMAD.WIDE R4, R11, 0x4, R4 ;  /* 0x000000040b047825 */ /* 0x008fca00078e0204 */
[----:B------:R-:W-:Y:S01]  /*14e0*/  STG.E desc[UR14][R4.64], R7 ;  /* 0x0000000704007986 */ /* 0x000fe2000c10190e */
[----:B------:R-:W-:Y:S05]  /*14f0*/  EXIT ;  /* 0x000000000000794d */ /* 0x000fea0003800000 */
        .weak           $__internal_0_$__cuda_sm3x_div_rn_noftz_f32_slowpath
        .type           $__internal_0_$__cuda_sm3x_div_rn_noftz_f32_slowpath,@function
        .size           $__internal_0_$__cuda_sm3x_div_rn_noftz_f32_slowpath,(.L_x_39 - $__internal_0_$__cuda_sm3x_div_rn_noftz_f32_slowpath)
$__internal_0_$__cuda_sm3x_div_rn_noftz_f32_slowpath:
[----:B------:R-:W-:Y:S01]  /*1500*/  SHF.R.U32.HI R3, RZ, 0x17, R9 ;  /* 0x00000017ff037819 */ /* 0x000fe20000011609 */
[----:B------:R-:W-:Y:S01]  /*1510*/  BSSY.RECONVERGENT B0, `(.L_x_27) ;  /* 0x0000063000007945 */ /* 0x000fe20003800200 */
[----:B------:R-:W-:Y:S02]  /*1520*/  SHF.R.U32.HI R28, RZ, 0x17, R33 ;  /* 0x00000017ff1c7819 */ /* 0x000fe40000011621 */
[----:B------:R-:W-:Y:S02]  /*1530*/  LOP3.LUT R3, R3, 0xff, RZ, 0xc0, !PT ;  /* 0x000000ff03037812 */ /* 0x000fe400078ec0ff */
[----:B------:R-:W-:Y:S02]  /*1540*/  LOP3.LUT R28, R28, 0xff, RZ, 0xc0, !PT ;  /* 0x000000ff1c1c7812 */ /* 0x000fe400078ec0ff */
[----:B------:R-:W-:Y:S02]  /*1550*/  IADD3 R0, PT, PT, R3, -0x1, RZ ;  /* 0xffffffff03007810 */ /* 0x000fe40007ffe0ff */
[----:B------:R-:W-:-:S02]  /*1560*/  IADD3 R27, PT, PT, R28, -0x1, RZ ;  /* 0xffffffff1c1b7810 */ /* 0x000fc40007ffe0ff */
[----:B------:R-:W-:Y:S02]  /*1570*/  ISETP.GT.U32.AND P0, PT, R0, 0xfd, PT ;  /* 0x000000fd0000780c */ /* 0x000fe40003f04070 */
[----:B------:R-:W-:Y:S02]  /*1580*/  MOV R32, R9 ;  /* 0x0000000900207202 */ /* 0x000fe40000000f00 */
[----:B------:R-:W-:-:S13]  /*1590*/  ISETP.GT.U32.OR P0, PT, R27, 0xfd, P0 ;  /* 0x000000fd1b00780c */ /* 0x000fda0000704470 */
[----:B------:R-:W-:Y:S01]  /*15a0*/  @!P0 MOV R2, RZ ;  /* 0x000000ff00028202 */ /* 0x000fe20000000f00 */
[----:B------:R-:W-:Y:S06]  /*15b0*/  @!P0 BRA `(.L_x_28) ;  /* 0x00000000005c8947 */ /* 0x000fec0003800000 */
[----:B------:R-:W-:Y:S02]  /*15c0*/  FSETP.GTU.FTZ.AND P0, PT, |R33|, +INF , PT ;  /* 0x7f8000002100780b */ /* 0x000fe40003f1c200 */
[----:B------:R-:W-:-:S04]  /*15d0*/  FSETP.GTU.FTZ.AND P1, PT, |R9|, +INF , PT ;  /* 0x7f8000000900780b */ /* 0x000fc80003f3c200 */
[----:B------:R-:W-:-:S13]  /*15e0*/  PLOP3.LUT P0, PT, P0, P1, PT, 0xf8, 0x8f ;  /* 0x00000000008f781c */ /* 0x000fda0000703f70 */
[----:B------:R-:W-:Y:S05]  /*15f0*/  @P0 BRA `(.L_x_29) ;  /* 0x00000004004c0947 */ /* 0x000fea0003800000 */
[----:B------:R-:W-:-:S13]  /*1600*/  LOP3.LUT P0, RZ, R32, 0x7fffffff, R33, 0xc8, !PT ;  /* 0x7fffffff20ff7812 */ /* 0x000fda000780c821 */
[----:B------:R-:W-:Y:S05]  /*1610*/  @!P0 BRA `(.L_x_30) ;  /* 0x00000004003c8947 */ /* 0x000fea0003800000 */
[----:B------:R-:W-:Y:S02]  /*1620*/  FSETP.NEU.FTZ.AND P2, PT, |R33|, +INF , PT ;  /* 0x7f8000002100780b */ /* 0x000fe40003f5d200 */
[----:B------:R-:W-:Y:S02]  /*1630*/  FSETP.NEU.FTZ.AND P1, PT, |R9|, +INF , PT ;  /* 0x7f8000000900780b */ /* 0x000fe40003f3d200 */
[----:B------:R-:W-:-:S11]  /*1640*/  FSETP.NEU.FTZ.AND P0, PT, |R33|, +INF , PT ;  /* 0x7f8000002100780b */ /* 0x000fd60003f1d200 */
[----:B------:R-:W-:Y:S05]  /*1650*/  @!P1 BRA !P2, `(.L_x_30) ;  /* 0x00000004002c9947 */ /* 0x000fea0005000000 */
[----:B------:R-:W-:-:S04]  /*1660*/  LOP3.LUT P2, RZ, R33, 0x7fffffff, RZ, 0xc0, !PT ;  /* 0x7fffffff21ff7812 */ /* 0x000fc8000784c0ff */
[----:B------:R-:W-:-:S13]  /*1670*/  PLOP3.LUT P1, PT, P1, P2, PT, 0x2f, 0xf2 ;  /* 0x0000000000f2781c */ /* 0x000fda0000f24577 */
[----:B------:R-:W-:Y:S05]  /*1680*/  @P1 BRA `(.L_x_31) ;  /* 0x0000000400181947 */ /* 0x000fea0003800000 */
[----:B------:R-:W-:-:S04]  /*1690*/  LOP3.LUT P1, RZ, R32, 0x7fffffff, RZ, 0xc0, !PT ;  /* 0x7fffffff20ff7812 */ /* 0x000fc8000782c0ff */
[----:B------:R-:W-:-:S13]  /*16a0*/  PLOP3.LUT P0, PT, P0, P1, PT, 0x2f, 0xf2 ;  /* 0x0000000000f2781c */ /* 0x000fda0000702577 */
[----:B------:R-:W-:Y:S05]  /*16b0*/  @P0 BRA `(.L_x_32) ;  /* 0x0000000400000947 */ /* 0x000fea0003800000 */
[----:B------:R-:W-:Y:S02]  /*16c0*/  ISETP.GE.AND P0, PT, R27, RZ, PT ;  /* 0x000000ff1b00720c */ /* 0x000fe40003f06270 */
[----:B------:R-:W-:-:S11]  /*16d0*/  ISETP.GE.AND P1, PT, R0, RZ, PT ;  /* 0x000000ff0000720c */ /* 0x000fd60003f26270 */
[----:B------:R-:W-:Y:S01]  /*16e0*/  @P0 MOV R2, RZ ;  /* 0x000000ff00020202 */ /* 0x000fe20000000f00 */
[----:B------:R-:W-:Y:S01]  /*16f0*/  @!P0 FFMA R33, R33, 1.84467440737095516160e+19, RZ ;  /* 0x5f80000021218823 */ /* 0x000fe200000000ff */
[----:B------:R-:W-:Y:S01]  /*1700*/  @!P0 MOV R2, 0xffffffc0 ;  /* 0xffffffc000028802 */ /* 0x000fe20000000f00 */
[----:B------:R-:W-:-:S03]  /*1710*/  @!P1 FFMA R32, R9, 1.84467440737095516160e+19, RZ ;  /* 0x5f80000009209823 */ /* 0x000fc600000000ff */
[----:B------:R-:W-:-:S07]  /*1720*/  @!P1 IADD3 R2, PT, PT, R2, 0x40, RZ ;  /* 0x0000004002029810 */ /* 0x000fce0007ffe0ff */
.L_x_28:
[----:B------:R-:W-:Y:S01]  /*1730*/  LEA R27, R3, 0xc0800000, 0x17 ;  /* 0xc0800000031b7811 */ /* 0x000fe200078eb8ff */
[----:B------:R-:W-:Y:S01]  /*1740*/  BSSY.RECONVERGENT B1, `(.L_x_33) ;  /* 0x0000036000017945 */ /* 0x000fe20003800200 */
[----:B------:R-:W-:Y:S02]  /*1750*/  IADD3 R28, PT, PT, R28, -0x7f, RZ ;  /* 0xffffff811c1c7810 */ /* 0x000fe40007ffe0ff */
[----:B------:R-:W-:Y:S02]  /*1760*/  IADD3 R34, PT, PT, -R27, R32, RZ ;  /* 0x000000201b227210 */ /* 0x000fe40007ffe1ff */
[C---:B------:R-:W-:Y:S01]  /*1770*/  IADD3 R3, PT, PT, R28.reuse, 0x7f, -R3 ;  /* 0x0000007f1c037810 */ /* 0x040fe20007ffe803 */
[----:B------:R-:W-:Y:S01]  /*1780*/  IMAD R0, R28, -0x800000, R33 ;  /* 0xff8000001c007824 */ /* 0x000fe200078e0221 */
[----:B------:R-:W0:Y:S01]  /*1790*/  MUFU.RCP R32, R34 ;  /* 0x0000002200207308 */ /* 0x000e220000001000 */
[----:B------:R-:W-:Y:S01]  /*17a0*/  FADD.FTZ R27, -R34, -RZ ;  /* 0x800000ff221b7221 */ /* 0x000fe20000010100 */
[----:B------:R-:W-:-:S03]  /*17b0*/  IADD3 R3, PT, PT, R3, R2, RZ ;  /* 0x0000000203037210 */ /* 0x000fc60007ffe0ff */
[----:B0-----:R-:W-:-:S04]  /*17c0*/  FFMA R31, R32, R27, 1 ;  /* 0x3f800000201f7423 */ /* 0x001fc8000000001b */
[----:B------:R-:W-:-:S04]  /*17d0*/  FFMA R31, R32, R31, R32 ;  /* 0x0000001f201f7223 */ /* 0x000fc80000000020 */
[----:B------:R-:W-:-:S04]  /*17e0*/  FFMA R32, R0, R31, RZ ;  /* 0x0000001f00207223 */ /* 0x000fc800000000ff */
[----:B------:R-:W-:-:S04]  /*17f0*/  FFMA R33, R27, R32, R0 ;  /* 0x000000201b217223 */ /* 0x000fc80000000000 */
[----:B------:R-:W-:-:S04]  /*1800*/  FFMA R32, R31, R33, R32 ;  /* 0x000000211f207223 */ /* 0x000fc80000000020 */
[----:B------:R-:W-:-:S04]  /*1810*/  FFMA R27, R27, R32, R0 ;  /* 0x000000201b1b7223 */ /* 0x000fc80000000000 */
[----:B------:R-:W-:-:S05]  /*1820*/  FFMA R0, R31, R27, R32 ;  /* 0x0000001b1f007223 */ /* 0x000fca0000000020 */
[----:B------:R-:W-:-:S04]  /*1830*/  SHF.R.U32.HI R28, RZ, 0x17, R0 ;  /* 0x00000017ff1c7819 */ /* 0x000fc80000011600 */
[----:B------:R-:W-:-:S04]  /*1840*/  LOP3.LUT R2, R28, 0xff, RZ, 0xc0, !PT ;  /* 0x000000ff1c027812 */ /* 0x000fc800078ec0ff */
[----:B------:R-:W-:-:S04]  /*1850*/  IADD3 R2, PT, PT, R2, R3, RZ ;  /* 0x0000000302027210 */ /* 0x000fc80007ffe0ff */
[----:B------:R-:W-:-:S04]  /*1860*/  IADD3 R28, PT, PT, R2, -0x1, RZ ;  /* 0xffffffff021c7810 */ /* 0x000fc80007ffe0ff */
[----:B------:R-:W-:-:S13]  /*1870*/  ISETP.GE.U32.AND P0, PT, R28, 0xfe, PT ;  /* 0x000000fe1c00780c */ /* 0x000fda0003f06070 */
[----:B------:R-:W-:Y:S05]  /*1880*/  @!P0 BRA `(.L_x_34) ;  /* 0x0000000000808947 */ /* 0x000fea0003800000 */
[----:B------:R-:W-:-:S13]  /*1890*/  ISETP.GT.AND P0, PT, R2, 0xfe, PT ;  /* 0x000000fe0200780c */ /* 0x000fda0003f04270 */
[----:B------:R-:W-:Y:S05]  /*18a0*/  @P0 BRA `(.L_x_35) ;  /* 0x00000000006c0947 */ /* 0x000fea0003800000 */
[----:B------:R-:W-:-:S13]  /*18b0*/  ISETP.GE.AND P0, PT, R2, 0x1, PT ;  /* 0x000000010200780c */ /* 0x000fda0003f06270 */
[----:B------:R-:W-:Y:S05]  /*18c0*/  @P0 BRA `(.L_x_36) ;  /* 0x0000000000740947 */ /* 0x000fea0003800000 */
[----:B------:R-:W-:Y:S02]  /*18d0*/  ISETP.GE.AND P0, PT, R2, -0x18, PT ;  /* 0xffffffe80200780c */ /* 0x000fe40003f06270 */
[----:B------:R-:W-:-:S11]  /*18e0*/  LOP3.LUT R0, R0, 0x80000000, RZ, 0xc0, !PT ;  /* 0x8000000000007812 */ /* 0x000fd600078ec0ff */
[----:B------:R-:W-:Y:S05]  /*18f0*/  @!P0 BRA `(.L_x_36) ;  /* 0x0000000000688947 */ /* 0x000fea0003800000 */
[CCC-:B------:R-:W-:Y:S01]  /*1900*/  FFMA.RZ R3, R31.reuse, R27.reuse, R32.reuse ;  /* 0x0000001b1f037223 */ /* 0x1c0fe2000000c020 */
[CCC-:B------:R-:W-:Y:S01]  /*1910*/  FFMA.RP R28, R31.reuse, R27.reuse, R32.reuse ;  /* 0x0000001b1f1c7223 */ /* 0x1c0fe20000008020 */
[----:B------:R-:W-:Y:S01]  /*1920*/  FFMA.RM R31, R31, R27, R32 ;  /* 0x0000001b1f1f7223 */ /* 0x000fe20000004020 */
[C---:B------:R-:W-:Y:S02]  /*1930*/  IADD3 R27, PT, PT, R2.reuse, 0x20, RZ ;  /* 0x00000020021b7810 */ /* 0x040fe40007ffe0ff */
[----:B------:R-:W-:Y:S02]  /*1940*/  LOP3.LUT R3, R3, 0x7fffff, RZ, 0xc0, !PT ;  /* 0x007fffff03037812 */ /* 0x000fe400078ec0ff */
[C---:B------:R-:W-:Y:S02]  /*1950*/  ISETP.NE.AND P2, PT, R2.reuse, RZ, PT ;  /* 0x000000ff0200720c */ /* 0x040fe40003f45270 */
[----:B------:R-:W-:Y:S02]  /*1960*/  LOP3.LUT R32, R3, 0x800000, RZ, 0xfc, !PT ;  /* 0x0080000003207812 */ /* 0x000fe400078efcff */
[----:B------:R-:W-:-:S02]  /*1970*/  ISETP.NE.AND P1, PT, R2, RZ, PT ;  /* 0x000000ff0200720c */ /* 0x000fc40003f25270 */
[----:B------:R-:W-:Y:S02]  /*1980*/  IADD3 R2, PT, PT, -R2, RZ, RZ ;  /* 0x000000ff02027210 */ /* 0x000fe40007ffe1ff */
[----:B------:R-:W-:Y:S02]  /*1990*/  SHF.L.U32 R27, R32, R27, RZ ;  /* 0x0000001b201b7219 */ /* 0x000fe400000006ff */
[----:B------:R-:W-:Y:S02]  /*19a0*/  FSETP.NEU.FTZ.AND P0, PT, R28, R31, PT ;  /* 0x0000001f1c00720b */ /* 0x000fe40003f1d000 */
[----:B------:R-:W-:Y:S02]  /*19b0*/  SEL R3, R2, RZ, P2 ;  /* 0x000000ff02037207 */ /* 0x000fe40001000000 */
[----:B------:R-:W-:Y:S02]  /*19c0*/  ISETP.NE.AND P1, PT, R27, RZ, P1 ;  /* 0x000000ff1b00720c */ /* 0x000fe40000f25270 */
[----:B------:R-:W-:-:S02]  /*19d0*/  SHF.R.U32.HI R27, RZ, R3, R32 ;  /* 0x00000003ff1b7219 */ /* 0x000fc40000011620 */
[----:B------:R-:W-:Y:S02]  /*19e0*/  PLOP3.LUT P0, PT, P0, P1, PT, 0xf8, 0x8f ;  /* 0x00000000008f781c */ /* 0x000fe40000703f70 */
[----:B------:R-:W-:Y:S02]  /*19f0*/  SHF.R.U32.HI R3, RZ, 0x1, R27 ;  /* 0x00000001ff037819 */ /* 0x000fe4000001161b */
[----:B------:R-:W-:-:S04]  /*1a00*/  SEL R2, RZ, 0x1, !P0 ;  /* 0x00000001ff027807 */ /* 0x000fc80004000000 */
[----:B------:R-:W-:-:S04]  /*1a10*/  LOP3.LUT R2, R2, 0x1, R3, 0xf8, !PT ;  /* 0x0000000102027812 */ /* 0x000fc800078ef803 */
[----:B------:R-:W-:-:S04]  /*1a20*/  LOP3.LUT R2, R2, R27, RZ, 0xc0, !PT ;  /* 0x0000001b02027212 */ /* 0x000fc800078ec0ff */
[----:B------:R-:W-:-:S04]  /*1a30*/  IADD3 R3, PT, PT, R3, R2, RZ ;  /* 0x0000000203037210 */ /* 0x000fc80007ffe0ff */
[----:B------:R-:W-:Y:S01]  /*1a40*/  LOP3.LUT R0, R3, R0, RZ, 0xfc, !PT ;  /* 0x0000000003007212 */ /* 0x000fe200078efcff */
[----:B------:R-:W-:Y:S06]  /*1a50*/  BRA `(.L_x_36) ;  /* 0x0000000000107947 */ /* 0x000fec0003800000 */
.L_x_35:
[----:B------:R-:W-:-:S04]  /*1a60*/  LOP3.LUT R0, R0, 0x80000000, RZ, 0xc0, !PT ;  /* 0x8000000000007812 */ /* 0x000fc800078ec0ff */
[----:B------:R-:W-:Y:S01]  /*1a70*/  LOP3.LUT R0, R0, 0x7f800000, RZ, 0xfc, !PT ;  /* 0x7f80000000007812 */ /* 0x000fe200078efcff */
[----:B------:R-:W-:Y:S06]  /*1a80*/  BRA `(.L_x_36) ;  /* 0x0000000000047947 */ /* 0x000fec0003800000 */
.L_x_34:
[----:B------:R-:W-:-:S07]  /*1a90*/  LEA R0, R3, R0, 0x17 ;  /* 0x0000000003007211 */ /* 0x000fce00078eb8ff */
.L_x_36:
[----:B------:R-:W-:Y:S05]  /*1aa0*/  BSYNC.RECONVERGENT B1 ;  /* 0x0000000000017941 */ /* 0x000fea0003800200 */
.L_x_33:
[----:B------:R-:W-:Y:S05]  /*1ab0*/  BRA `(.L_x_37) ;  /* 0x0000000000207947 */ /* 0x000fea0003800000 */
.L_x_32:
[----:B------:R-:W-:-:S04]  /*1ac0*/  LOP3.LUT R32, R32, 0x80000000, R33, 0x48, !PT ;  /* 0x8000000020207812 */ /* 0x000fc800078e4821 */
[----:B------:R-:W-:Y:S01]  /*1ad0*/  LOP3.LUT R0, R32, 0x7f800000, RZ, 0xfc, !PT ;  /* 0x7f80000020007812 */ /* 0x000fe200078efcff */
[----:B------:R-:W-:Y:S06]  /*1ae0*/  BRA `(.L_x_37) ;  /* 0x0000000000147947 */ /* 0x000fec0003800000 */
.L_x_31:
[----:B------:R-:W-:Y:S01]  /*1af0*/  LOP3.LUT R0, R32, 0x80000000, R33, 0x48, !PT ;  /* 0x8000000020007812 */ /* 0x000fe200078e4821 */
[----:B------:R-:W-:Y:S06]  /*1b00*/  BRA `(.L_x_37) ;  /* 0x00000000000c7947 */ /* 0x000fec0003800000 */
.L_x_30:
[----:B------:R-:W0:Y:S01]  /*1b10*/  MUFU.RSQ R0, -QNAN ;  /* 0xffc0000000007908 */ /* 0x000e220000001400 */
[----:B------:R-:W-:Y:S05]  /*1b20*/  BRA `(.L_x_37) ;  /* 0x0000000000047947 */ /* 0x000fea0003800000 */
.L_x_29:
[----:B------:R-:W-:-:S07]  /*1b30*/  FADD.FTZ R0, R33, R9 ;  /* 0x0000000921007221 */ /* 0x000fce0000010000 */
.L_x_37:
[----:B------:R-:W-:Y:S05]  /*1b40*/  BSYNC.RECONVERGENT B0 ;  /* 0x0000000000007941 */ /* 0x000fea0003800200 */
.L_x_27:
[----:B------:R-:W-:-:S04]  /*1b50*/  HFMA2 R27, -RZ, RZ, 0, 0 ;  /* 0x00000000ff1b7431 */ /* 0x000fc800000001ff */
[----:B0-----:R-:W-:Y:S05]  /*1b60*/  RET.REL.NODEC R26 `(_Z18gpu_tfm_linear_arbPfS_iiPKfS1_PKiS3_S1_S1_iiiiS1_) ;  /* 0xffffffe41a247950 */ /* 0x001fea0003c3ffff */
.L_x_38:
[----:B------:R-:W-:-:S00]  /*1b70*/  BRA `(.L_x_38) ;  /* 0xfffffffc00fc7947 */ /* 0x000fc0000383ffff */
[----:B------:R-:W-:-:S00]  /*1b80*/  NOP ;  /* 0x0000000000007918 */ /* 0x000fc00000000000 */
[----:B------:R-:W-:-:S00]  /*1b90*/  NOP ;  /* 0x0000000000007918 */ /* 0x000fc00000000000 */
[----:B------:R-:W-:-:S00]  /*1ba0*/  NOP ;  /* 0x0000000000007918 */ /* 0x000fc00000000000 */
[----:B------:R-:W-:-:S00]  /*1bb0*/  NOP ;  /* 0x0000000000007918 */ /* 0x000fc00000000000 */
[----:B------:R-:W-:-:S00]  /*1bc0*/  NOP ;  /* 0x0000000000007918 */ /* 0x000fc00000000000 */
[----:B------:R-:W-:-:S00]  /*1bd0*/  NOP ;  /* 0x0000000000007918 */ /* 0x000fc00000000000 */
[----:B------:R-:W-:-:S00]  /*1be0*/  NOP ;  /* 0x0000000000007918 */ /* 0x000fc00000000000 */
[----:B------:R-:W-:-:S00]  /*1bf0*/  NOP ;  /* 0x0000000000007918 */ /* 0x000fc00000000000 */
.L_x_39:


//--------------------- .nv.shared.reserved.0     --------------------------
	.section	.nv.shared.reserved.0,"aw",@nobits
	.weak		__nv_reservedSMEM_offset_0_alias
	.size		__nv_reservedSMEM_offset_0_alias, 0, 64
	.other		__nv_reservedSMEM_offset_0_alias,@"STO_CUDA_RESERVED_SHARED STV_DEFAULT"
__nv_reservedSMEM_offset_0_alias:
	.zero		0
	.zero		64


//--------------------- .nv.constant0._Z18gpu_tfm_linear_arbPfS_iiPKfS1_PKiS3_S1_S1_iiiiS1_ --------------------------
	.section	.nv.constant0._Z18gpu_tfm_linear_arbPfS_iiPKfS1_PKiS3_S1_S1_iiiiS1_,"a",@progbits
	.sectionflags	@""
	.align	4
.nv.constant0._Z18gpu_tfm_linear_arbPfS_iiPKfS1_PKiS3_S1_S1_iiiiS1_:
	.zero		992


//--------------------- SYMBOLS --------------------------

	.type		.nv.reservedSmem.offset0,@object
	.size		.nv.reservedSmem.offset0,0x4
